	.headerflags	@"EF_CUDA_TEXMODE_UNIFIED EF_CUDA_64BIT_ADDRESS EF_CUDA_ACCELERATORS EF_CUDA_SM90 EF_CUDA_VIRTUAL_SM(EF_CUDA_SM90)"
	.elftype	@"ET_EXEC"


//--------------------- .nv.info                  --------------------------
	.section	.nv.info,"",@"SHT_CUDA_INFO"
	.align	4


	//----- nvinfo : EIATTR_REGCOUNT
	.align		4
        /*0000*/ 	.byte	0x04, 0x2f
        /*0002*/ 	.short	(.L_1 - .L_0)
	.align		4
.L_0:
        /*0004*/ 	.word	index@(triton_mm)
        /*0008*/ 	.word	0x0000003d


	//----- nvinfo : EIATTR_MIN_STACK_SIZE
	.align		4
.L_1:
        /*000c*/ 	.byte	0x04, 0x12
        /*000e*/ 	.short	(.L_3 - .L_2)
	.align		4
.L_2:
        /*0010*/ 	.word	index@(triton_mm)
        /*0014*/ 	.word	0x00000000


	//----- nvinfo : EIATTR_FRAME_SIZE
	.align		4
.L_3:
        /*0018*/ 	.byte	0x04, 0x11
        /*001a*/ 	.short	(.L_5 - .L_4)
	.align		4
.L_4:
        /*001c*/ 	.word	index@(triton_mm)
        /*0020*/ 	.word	0x00000000


	//----- nvinfo : EIATTR_MIN_STACK_SIZE
	.align		4
.L_5:
        /*0024*/ 	.byte	0x04, 0x12
        /*0026*/ 	.short	(.L_7 - .L_6)
	.align		4
.L_6:
        /*0028*/ 	.word	index@(triton_mm)
        /*002c*/ 	.word	0x00000000
.L_7:


//--------------------- .nv.info.triton_mm        --------------------------
	.section	.nv.info.triton_mm,"",@"SHT_CUDA_INFO"
	.sectionflags	@""
	.align	4


	//----- nvinfo : EIATTR_CUDA_API_VERSION
	.align		4
        /*0000*/ 	.byte	0x04, 0x37
        /*0002*/ 	.short	(.L_9 - .L_8)
.L_8:
        /*0004*/ 	.word	0x0000007c


	//----- nvinfo : EIATTR_KPARAM_INFO
	.align		4
.L_9:
        /*0008*/ 	.byte	0x04, 0x17
        /*000a*/ 	.short	(.L_11 - .L_10)
.L_10:
        /*000c*/ 	.word	0x00000000
        /*0010*/ 	.short	0x0004
        /*0012*/ 	.short	0x0020
        /*0014*/ 	.byte	0x00, 0xf0, 0x11, 0x00


	//----- nvinfo : EIATTR_KPARAM_INFO
	.align		4
.L_11:
        /*0018*/ 	.byte	0x04, 0x17
        /*001a*/ 	.short	(.L_13 - .L_12)
.L_12:
        /*001c*/ 	.word	0x00000000
        /*0020*/ 	.short	0x0003
        /*0022*/ 	.short	0x0018
        /*0024*/ 	.byte	0x00, 0xf0, 0x21, 0x00


	//----- nvinfo : EIATTR_KPARAM_INFO
	.align		4
.L_13:
        /*0028*/ 	.byte	0x04, 0x17
        /*002a*/ 	.short	(.L_15 - .L_14)
.L_14:
        /*002c*/ 	.word	0x00000000
        /*0030*/ 	.short	0x0002
        /*0032*/ 	.short	0x0010
        /*0034*/ 	.byte	0x00, 0xf0, 0x21, 0x00


	//----- nvinfo : EIATTR_KPARAM_INFO
	.align		4
.L_15:
        /*0038*/ 	.byte	0x04, 0x17
        /*003a*/ 	.short	(.L_17 - .L_16)
.L_16:
        /*003c*/ 	.word	0x00000000
        /*0040*/ 	.short	0x0001
        /*0042*/ 	.short	0x0008
        /*0044*/ 	.byte	0x00, 0xf0, 0x21, 0x00


	//----- nvinfo : EIATTR_KPARAM_INFO
	.align		4
.L_17:
        /*0048*/ 	.byte	0x04, 0x17
        /*004a*/ 	.short	(.L_19 - .L_18)
.L_18:
        /*004c*/ 	.word	0x00000000
        /*0050*/ 	.short	0x0000
        /*0052*/ 	.short	0x0000
        /*0054*/ 	.byte	0x00, 0xf0, 0x21, 0x00


	//----- nvinfo : EIATTR_SPARSE_MMA_MASK
	.align		4
.L_19:
        /*0058*/ 	.byte	0x03, 0x50
        /*005a*/ 	.short	0x0000


	//----- nvinfo : EIATTR_MAXREG_COUNT
	.align		4
        /*005c*/ 	.byte	0x03, 0x1b
        /*005e*/ 	.short	0x00ff


	//----- nvinfo : EIATTR_COOP_GROUP_MASK_REGIDS
	.align		4
        /*0060*/ 	.byte	0x04, 0x29
        /*0062*/ 	.short	(.L_21 - .L_20)


	//   ....[0]....
.L_20:
        /*0064*/ 	.word	0xffffffff


	//----- nvinfo : EIATTR_COOP_GROUP_INSTR_OFFSETS
	.align		4
.L_21:
        /*0068*/ 	.byte	0x04, 0x28
        /*006a*/ 	.short	(.L_23 - .L_22)


	//   ....[0]....
.L_22:
        /*006c*/ 	.word	0x00000af0


	//----- nvinfo : EIATTR_EXIT_INSTR_OFFSETS
	.align		4
.L_23:
        /*0070*/ 	.byte	0x04, 0x1c
        /*0072*/ 	.short	(.L_25 - .L_24)


	//   ....[0]....
.L_24:
        /*0074*/ 	.word	0x00000030


	//   ....[1]....
        /*0078*/ 	.word	0x000021c0


	//   ....[2]....
        /*007c*/ 	.word	0x000021e0


	//----- nvinfo : EIATTR_MAX_THREADS
	.align		4
.L_25:
        /*0080*/ 	.byte	0x04, 0x05
        /*0082*/ 	.short	(.L_27 - .L_26)
.L_26:
        /*0084*/ 	.word	0x00000080
        /*0088*/ 	.word	0x00000001
        /*008c*/ 	.word	0x00000001


	//----- nvinfo : EIATTR_CBANK_PARAM_SIZE
	.align		4
.L_27:
        /*0090*/ 	.byte	0x03, 0x19
        /*0092*/ 	.short	0x0024


	//----- nvinfo : EIATTR_PARAM_CBANK
	.align		4
        /*0094*/ 	.byte	0x04, 0x0a
        /*0096*/ 	.short	(.L_29 - .L_28)
	.align		4
.L_28:
        /*0098*/ 	.word	index@(.nv.constant0.triton_mm)
        /*009c*/ 	.short	0x0210
        /*009e*/ 	.short	0x0024


	//----- nvinfo : EIATTR_SW_WAR
	.align		4
.L_29:
        /*00a0*/ 	.byte	0x04, 0x36
        /*00a2*/ 	.short	(.L_31 - .L_30)
.L_30:
        /*00a4*/ 	.word	0x00000008
.L_31:


//--------------------- .nv.callgraph             --------------------------
	.section	.nv.callgraph,"",@"SHT_CUDA_CALLGRAPH"
	.align	4
	.sectionentsize	8
	.align		4
        /*0000*/ 	.word	0x00000000
	.align		4
        /*0004*/ 	.word	0xffffffff
	.align		4
        /*0008*/ 	.word	0x00000000
	.align		4
        /*000c*/ 	.word	0xfffffffe
	.align		4
        /*0010*/ 	.word	0x00000000
	.align		4
        /*0014*/ 	.word	0xfffffffd
	.align		4
        /*0018*/ 	.word	0x00000000
	.align		4
        /*001c*/ 	.word	0xfffffffc


//--------------------- .text.triton_mm           --------------------------
	.section	.text.triton_mm,"ax",@progbits
	.sectionflags	@"SHF_BARRIERS=1"
	.align	128
        .global         triton_mm
        .type           triton_mm,@function
        .size           triton_mm,(.L_x_2 - triton_mm)
        .other          triton_mm,@"STO_CUDA_ENTRY STV_DEFAULT"
triton_mm:
.text.triton_mm:
[----:B------:R-:W1:Y:S02]  /*0000*/  LDC R1, c[0x0][0x28] ;  /* 0x00000a00ff017b82 */ /* 0x000e640000000800 */
[----:B------:R-:W2:Y:S02]  /*0010*/  LDC R9, c[0x0][0x230] ;  /* 0x00008c00ff097b82 */ /* 0x000ea40000000800 */
[----:B--2---:R-:W-:-:S13]  /*0020*/  LOP3.LUT P0, RZ, R9, 0x3ffffff, RZ, 0xc0, !PT ;  /* 0x03ffffff09ff7812 */ /* 0x004fda000780c0ff */
[----:B------:R-:W-:Y:S05]  /*0030*/  @!P0 EXIT ;  /* 0x000000000000894d */ /* 0x000fea0003800000 */
[----:B------:R-:W2:Y:S01]  /*0040*/  S2R R11, SR_CTAID.X ;  /* 0x00000000000b7919 */ /* 0x000ea20000002500 */
[----:B------:R-:W-:Y:S01]  /*0050*/  VIADD R0, R9, 0x3f ;  /* 0x0000003f09007836 */ /* 0x000fe20000000000 */
[----:B------:R-:W3:Y:S01]  /*0060*/  S2UR UR4, SR_CgaCtaId ;  /* 0x00000000000479c3 */ /* 0x000ee20000008800 */
[----:B------:R-:W-:Y:S01]  /*0070*/  UMOV UR6, 0x400 ;  /* 0x0000040000067882 */ /* 0x000fe20000000000 */
[----:B------:R-:W4:Y:S01]  /*0080*/  S2R R17, SR_TID.X ;  /* 0x0000000000117919 */ /* 0x000f220000002100 */
[----:B------:R-:W-:Y:S01]  /*0090*/  ULDC.64 UR18, c[0x0][0x208] ;  /* 0x0000820000127ab9 */ /* 0x000fe20000000a00 */
[----:B------:R-:W-:Y:S01]  /*00a0*/  SHF.R.S32.HI R3, RZ, 0x1f, R0 ;  /* 0x0000001fff037819 */ /* 0x000fe20000011400 */
[----:B------:R-:W-:Y:S01]  /*00b0*/  IMAD.MOV.U32 R22, RZ, RZ, -0x20 ;  /* 0xffffffe0ff167424 */ /* 0x000fe200078e00ff */
[----:B------:R-:W-:Y:S02]  /*00c0*/  CS2R R24, SRZ ;  /* 0x0000000000187805 */ /* 0x000fe4000001ff00 */
[----:B------:R-:W-:-:S02]  /*00d0*/  CS2R R26, SRZ ;  /* 0x00000000001a7805 */ /* 0x000fc4000001ff00 */
[----:B------:R-:W-:Y:S02]  /*00e0*/  LEA.HI R3, R3, R0, RZ, 0x6 ;  /* 0x0000000003037211 */ /* 0x000fe400078f30ff */
[----:B------:R-:W-:Y:S02]  /*00f0*/  CS2R R28, SRZ ;  /* 0x00000000001c7805 */ /* 0x000fe4000001ff00 */
[----:B------:R-:W-:Y:S02]  /*0100*/  CS2R R34, SRZ ;  /* 0x0000000000227805 */ /* 0x000fe4000001ff00 */
[----:B------:R-:W-:Y:S02]  /*0110*/  CS2R R36, SRZ ;  /* 0x0000000000247805 */ /* 0x000fe4000001ff00 */
[----:B------:R-:W-:Y:S02]  /*0120*/  CS2R R38, SRZ ;  /* 0x0000000000267805 */ /* 0x000fe4000001ff00 */
[----:B------:R-:W-:-:S02]  /*0130*/  CS2R R40, SRZ ;  /* 0x0000000000287805 */ /* 0x000fc4000001ff00 */
[----:B------:R-:W-:Y:S02]  /*0140*/  CS2R R42, SRZ ;  /* 0x00000000002a7805 */ /* 0x000fe4000001ff00 */
[----:B------:R-:W-:Y:S02]  /*0150*/  CS2R R44, SRZ ;  /* 0x00000000002c7805 */ /* 0x000fe4000001ff00 */
[----:B------:R-:W-:Y:S02]  /*0160*/  CS2R R46, SRZ ;  /* 0x00000000002e7805 */ /* 0x000fe4000001ff00 */
[----:B------:R-:W-:Y:S02]  /*0170*/  CS2R R48, SRZ ;  /* 0x0000000000307805 */ /* 0x000fe4000001ff00 */
[----:B------:R-:W-:Y:S02]  /*0180*/  CS2R R50, SRZ ;  /* 0x0000000000327805 */ /* 0x000fe4000001ff00 */
[----:B------:R-:W-:-:S02]  /*0190*/  CS2R R52, SRZ ;  /* 0x0000000000347805 */ /* 0x000fc4000001ff00 */
[----:B------:R-:W-:Y:S01]  /*01a0*/  CS2R R54, SRZ ;  /* 0x0000000000367805 */ /* 0x000fe2000001ff00 */
[----:B------:R-:W-:Y:S01]  /*01b0*/  UMOV UR16, 0x1 ;  /* 0x0000000100107882 */ /* 0x000fe20000000000 */
[----:B------:R-:W-:Y:S01]  /*01c0*/  UMOV UR20, 0xffffffff ;  /* 0xffffffff00147882 */ /* 0x000fe20000000000 */
[----:B---3--:R-:W-:Y:S01]  /*01d0*/  UPRMT UR6, UR4, 0x654, UR6 ;  /* 0x0000065404067896 */ /* 0x008fe20008000006 */
[----:B--2---:R-:W-:Y:S02]  /*01e0*/  SHF.R.S32.HI R2, RZ, 0x1f, R11 ;  /* 0x0000001fff027819 */ /* 0x004fe4000001140b */
[-C--:B------:R-:W-:Y:S02]  /*01f0*/  IABS R8, R11.reuse ;  /* 0x0000000b00087213 */ /* 0x080fe40000000000 */
[----:B------:R-:W-:Y:S02]  /*0200*/  LEA.HI R2, R2, R11, RZ, 0x3 ;  /* 0x0000000b02027211 */ /* 0x000fe400078f18ff */
[----:B------:R-:W-:-:S02]  /*0210*/  ISETP.GE.AND P2, PT, R11, RZ, PT ;  /* 0x000000ff0b00720c */ /* 0x000fc40003f46270 */
[----:B------:R-:W-:Y:S02]  /*0220*/  LOP3.LUT R0, R2, 0xfffffff8, RZ, 0xc0, !PT ;  /* 0xfffffff802007812 */ /* 0x000fe400078ec0ff */
[----:B----4-:R-:W-:Y:S02]  /*0230*/  SHF.R.U32.HI R20, RZ, 0x5, R17 ;  /* 0x00000005ff147819 */ /* 0x010fe40000011611 */
[----:B------:R-:W-:Y:S02]  /*0240*/  LEA.HI.SX32 R3, R3, -R0, 0x1a ;  /* 0x8000000003037211 */ /* 0x000fe400078fd2ff */
[----:B------:R-:W-:Y:S02]  /*0250*/  LOP3.LUT R58, R20, 0x7fffffc, RZ, 0xc0, !PT ;  /* 0x07fffffc143a7812 */ /* 0x000fe400078ec0ff */
[----:B------:R-:W-:-:S04]  /*0260*/  VIMNMX R5, R3, 0x8, PT ;  /* 0x0000000803057848 */ /* 0x000fc80003fe0100 */
[-C--:B------:R-:W-:Y:S02]  /*0270*/  IABS R13, R5.reuse ;  /* 0x00000005000d7213 */ /* 0x080fe40000000000 */
[----:B------:R-:W-:Y:S02]  /*0280*/  IABS R10, R5 ;  /* 0x00000005000a7213 */ /* 0x000fe40000000000 */
[----:B------:R-:W2:Y:S03]  /*0290*/  I2F.RP R4, R13 ;  /* 0x0000000d00047306 */ /* 0x000ea60000209400 */
[----:B------:R-:W-:-:S05]  /*02a0*/  IMAD.MOV R15, RZ, RZ, -R10 ;  /* 0x000000ffff0f7224 */ /* 0x000fca00078e0a0a */
[----:B--2---:R-:W2:Y:S02]  /*02b0*/  MUFU.RCP R4, R4 ;  /* 0x0000000400047308 */ /* 0x004ea40000001000 */
[----:B--2---:R-:W-:Y:S01]  /*02c0*/  VIADD R2, R4, 0xffffffe ;  /* 0x0ffffffe04027836 */ /* 0x004fe20000000000 */
[----:B------:R-:W-:-:S05]  /*02d0*/  IABS R4, R9 ;  /* 0x0000000900047213 */ /* 0x000fca0000000000 */
[----:B------:R2:W3:Y:S02]  /*02e0*/  F2I.FTZ.U32.TRUNC.NTZ R3, R2 ;  /* 0x0000000200037305 */ /* 0x0004e4000021f000 */
[----:B--2---:R-:W-:Y:S02]  /*02f0*/  IMAD.MOV.U32 R2, RZ, RZ, RZ ;  /* 0x000000ffff027224 */ /* 0x004fe400078e00ff */
[----:B---3--:R-:W-:-:S04]  /*0300*/  IMAD.MOV R6, RZ, RZ, -R3 ;  /* 0x000000ffff067224 */ /* 0x008fc800078e0a03 */
[----:B------:R-:W-:Y:S02]  /*0310*/  IMAD R7, R6, R13, RZ ;  /* 0x0000000d06077224 */ /* 0x000fe400078e02ff */
[----:B------:R-:W-:Y:S02]  /*0320*/  IMAD.MOV.U32 R6, RZ, RZ, R8 ;  /* 0x000000ffff067224 */ /* 0x000fe400078e0008 */
[----:B------:R-:W-:Y:S02]  /*0330*/  IMAD.HI.U32 R3, R3, R7, R2 ;  /* 0x0000000703037227 */ /* 0x000fe400078e0002 */
[----:B------:R-:W2:Y:S04]  /*0340*/  I2F.RP R7, R4 ;  /* 0x0000000400077306 */ /* 0x000ea80000209400 */
[----:B------:R-:W-:-:S04]  /*0350*/  IMAD.HI.U32 R2, R3, R6, RZ ;  /* 0x0000000603027227 */ /* 0x000fc800078e00ff */
[----:B------:R-:W-:Y:S02]  /*0360*/  IMAD R2, R2, R15, R6 ;  /* 0x0000000f02027224 */ /* 0x000fe400078e0206 */
[----:B------:R-:W-:-:S03]  /*0370*/  IMAD.IADD R6, R11, 0x1, -R0 ;  /* 0x000000010b067824 */ /* 0x000fc600078e0a00 */
[----:B------:R-:W-:Y:S01]  /*0380*/  ISETP.GT.U32.AND P0, PT, R13, R2, PT ;  /* 0x000000020d00720c */ /* 0x000fe20003f04070 */
[----:B--2---:R-:W2:Y:S01]  /*0390*/  MUFU.RCP R7, R7 ;  /* 0x0000000700077308 */ /* 0x004ea20000001000 */
[----:B------:R-:W-:-:S05]  /*03a0*/  IABS R10, R6 ;  /* 0x00000006000a7213 */ /* 0x000fca0000000000 */
[----:B------:R-:W-:-:S04]  /*03b0*/  IMAD.HI.U32 R8, R3, R10, RZ ;  /* 0x0000000a03087227 */ /* 0x000fc800078e00ff */
[----:B------:R-:W-:Y:S02]  /*03c0*/  IMAD R10, R8, R15, R10 ;  /* 0x0000000f080a7224 */ /* 0x000fe400078e020a */
[--C-:B------:R-:W-:Y:S02]  /*03d0*/  @!P0 IMAD.IADD R2, R2, 0x1, -R13.reuse ;  /* 0x0000000102028824 */ /* 0x100fe400078e0a0d */
[----:B--2---:R-:W-:Y:S01]  /*03e0*/  VIADD R3, R7, 0xffffffe ;  /* 0x0ffffffe07037836 */ /* 0x004fe20000000000 */
[-C--:B------:R-:W-:Y:S02]  /*03f0*/  LOP3.LUT R7, RZ, R5.reuse, RZ, 0x33, !PT ;  /* 0x00000005ff077212 */ /* 0x080fe400078e33ff */
[C---:B------:R-:W-:Y:S02]  /*0400*/  ISETP.GT.U32.AND P0, PT, R13.reuse, R2, PT ;  /* 0x000000020d00720c */ /* 0x040fe40003f04070 */
[----:B------:R-:W-:Y:S01]  /*0410*/  ISETP.GT.U32.AND P1, PT, R13, R10, PT ;  /* 0x0000000a0d00720c */ /* 0x000fe20003f24070 */
[----:B------:R-:W2:Y:S10]  /*0420*/  F2I.FTZ.U32.TRUNC.NTZ R3, R3 ;  /* 0x0000000300037305 */ /* 0x000eb4000021f000 */
[--C-:B------:R-:W-:Y:S01]  /*0430*/  @!P0 IMAD.IADD R2, R2, 0x1, -R13.reuse ;  /* 0x0000000102028824 */ /* 0x100fe200078e0a0d */
[----:B------:R-:W-:Y:S01]  /*0440*/  ISETP.NE.AND P0, PT, R5, RZ, PT ;  /* 0x000000ff0500720c */ /* 0x000fe20003f05270 */
[----:B------:R-:W-:Y:S01]  /*0450*/  @!P1 IMAD.IADD R10, R10, 0x1, -R13 ;  /* 0x000000010a0a9824 */ /* 0x000fe200078e0a0d */
[----:B------:R-:W-:Y:S01]  /*0460*/  LOP3.LUT R5, R6, R5, RZ, 0x3c, !PT ;  /* 0x0000000506057212 */ /* 0x000fe200078e3cff */
[----:B------:R-:W-:-:S02]  /*0470*/  @!P2 IMAD.MOV R2, RZ, RZ, -R2 ;  /* 0x000000ffff02a224 */ /* 0x000fc400078e0a02 */
[----:B--2---:R-:W-:Y:S01]  /*0480*/  IMAD.MOV R15, RZ, RZ, -R3 ;  /* 0x000000ffff0f7224 */ /* 0x004fe200078e0a03 */
[----:B------:R-:W-:Y:S01]  /*0490*/  ISETP.GE.U32.AND P2, PT, R10, R13, PT ;  /* 0x0000000d0a00720c */ /* 0x000fe20003f46070 */
[----:B------:R-:W-:Y:S01]  /*04a0*/  @!P1 VIADD R8, R8, 0x1 ;  /* 0x0000000108089836 */ /* 0x000fe20000000000 */
[----:B------:R-:W-:Y:S01]  /*04b0*/  SEL R11, R7, R2, !P0 ;  /* 0x00000002070b7207 */ /* 0x000fe20004000000 */
[----:B------:R-:W-:Y:S01]  /*04c0*/  IMAD R13, R15, R4, RZ ;  /* 0x000000040f0d7224 */ /* 0x000fe200078e02ff */
[----:B------:R-:W-:Y:S02]  /*04d0*/  SHF.R.U32.HI R2, RZ, 0x2, R17 ;  /* 0x00000002ff027819 */ /* 0x000fe40000011611 */
[----:B------:R-:W-:Y:S01]  /*04e0*/  ISETP.GE.AND P3, PT, R5, RZ, PT ;  /* 0x000000ff0500720c */ /* 0x000fe20003f66270 */
[----:B------:R-:W-:Y:S01]  /*04f0*/  IMAD.IADD R0, R0, 0x1, R11 ;  /* 0x0000000100007824 */ /* 0x000fe200078e020b */
[----:B------:R-:W-:Y:S01]  /*0500*/  SGXT.U32 R11, R2, 0x5 ;  /* 0x00000005020b781a */ /* 0x000fe20000000000 */
[----:B------:R-:W-:Y:S01]  /*0510*/  IMAD.MOV.U32 R2, RZ, RZ, RZ ;  /* 0x000000ffff027224 */ /* 0x000fe200078e00ff */
[----:B------:R-:W-:Y:S01]  /*0520*/  SHF.R.U32.HI R5, RZ, 0x3, R17 ;  /* 0x00000003ff057819 */ /* 0x000fe20000011611 */
[----:B------:R-:W-:-:S02]  /*0530*/  IMAD.SHL.U32 R0, R0, 0x40, RZ ;  /* 0x0000004000007824 */ /* 0x000fc400078e00ff */
[----:B------:R-:W-:Y:S01]  /*0540*/  IMAD.HI.U32 R2, R3, R13, R2 ;  /* 0x0000000d03027227 */ /* 0x000fe200078e0002 */
[----:B------:R-:W-:Y:S02]  /*0550*/  SGXT.U32 R5, R5, 0x4 ;  /* 0x000000040505781a */ /* 0x000fe40000000000 */
[----:B------:R-:W-:Y:S01]  /*0560*/  LOP3.LUT R12, R0, R11, RZ, 0xfc, !PT ;  /* 0x0000000b000c7212 */ /* 0x000fe200078efcff */
[----:B------:R-:W-:Y:S01]  /*0570*/  @P2 VIADD R8, R8, 0x1 ;  /* 0x0000000108082836 */ /* 0x000fe20000000000 */
[----:B------:R-:W-:Y:S02]  /*0580*/  LOP3.LUT R14, R0, 0x20, R11, 0xfe, !PT ;  /* 0x00000020000e7812 */ /* 0x000fe400078efe0b */
[----:B------:R-:W-:Y:S01]  /*0590*/  IABS R6, R12 ;  /* 0x0000000c00067213 */ /* 0x000fe20000000000 */
[----:B------:R-:W-:Y:S01]  /*05a0*/  @!P3 IMAD.MOV R8, RZ, RZ, -R8 ;  /* 0x000000ffff08b224 */ /* 0x000fe200078e0a08 */
[----:B------:R-:W-:Y:S02]  /*05b0*/  IABS R15, R14 ;  /* 0x0000000e000f7213 */ /* 0x000fe40000000000 */
[----:B------:R-:W-:Y:S01]  /*05c0*/  LOP3.LUT R0, R0, R5, RZ, 0xfc, !PT ;  /* 0x0000000500007212 */ /* 0x000fe200078efcff */
[----:B------:R-:W-:-:S04]  /*05d0*/  IMAD.MOV.U32 R13, RZ, RZ, R6 ;  /* 0x000000ffff0d7224 */ /* 0x000fc800078e0006 */
[----:B------:R-:W-:-:S04]  /*05e0*/  IMAD.HI.U32 R3, R2, R13, RZ ;  /* 0x0000000d02037227 */ /* 0x000fc800078e00ff */
[----:B------:R-:W-:-:S04]  /*05f0*/  IMAD.HI.U32 R2, R2, R15, RZ ;  /* 0x0000000f02027227 */ /* 0x000fc800078e00ff */
[----:B------:R-:W-:Y:S02]  /*0600*/  IMAD.MOV R3, RZ, RZ, -R3 ;  /* 0x000000ffff037224 */ /* 0x000fe400078e0a03 */
[----:B------:R-:W-:Y:S02]  /*0610*/  IMAD.MOV R2, RZ, RZ, -R2 ;  /* 0x000000ffff027224 */ /* 0x000fe400078e0a02 */
[C---:B------:R-:W-:Y:S01]  /*0620*/  IMAD R13, R4.reuse, R3, R13 ;  /* 0x00000003040d7224 */ /* 0x040fe200078e020d */
[----:B------:R-:W-:Y:S01]  /*0630*/  SEL R3, R7, R8, !P0 ;  /* 0x0000000807037207 */ /* 0x000fe20004000000 */
[----:B------:R-:W-:Y:S01]  /*0640*/  IMAD R15, R4, R2, R15 ;  /* 0x00000002040f7224 */ /* 0x000fe200078e020f */
[----:B------:R-:W-:Y:S01]  /*0650*/  ISETP.GE.AND P0, PT, R12, RZ, PT ;  /* 0x000000ff0c00720c */ /* 0x000fe20003f06270 */
[----:B------:R-:W2:Y:S01]  /*0660*/  LDC.64 R6, c[0x0][0x218] ;  /* 0x00008600ff067b82 */ /* 0x000ea20000000a00 */
[C---:B------:R-:W-:Y:S02]  /*0670*/  ISETP.GT.U32.AND P1, PT, R4.reuse, R13, PT ;  /* 0x0000000d0400720c */ /* 0x040fe40003f24070 */
[----:B------:R-:W-:-:S02]  /*0680*/  ISETP.GT.U32.AND P2, PT, R4, R15, PT ;  /* 0x0000000f0400720c */ /* 0x000fc40003f44070 */
[----:B------:R-:W-:Y:S01]  /*0690*/  SHF.R.S32.HI R10, RZ, 0x19, R3 ;  /* 0x00000019ff0a7819 */ /* 0x000fe20000011403 */
[----:B------:R-:W-:Y:S01]  /*06a0*/  IMAD.SHL.U32 R3, R3, 0x40, RZ ;  /* 0x0000004003037824 */ /* 0x000fe200078e00ff */
[----:B------:R-:W-:Y:S02]  /*06b0*/  LOP3.LUT R8, R11, 0x20, RZ, 0xfc, !PT ;  /* 0x000000200b087812 */ /* 0x000fe400078efcff */
[----:B------:R-:W-:Y:S02]  /*06c0*/  SGXT R10, R10, 0x1 ;  /* 0x000000010a0a781a */ /* 0x000fe40000000200 */
[----:B------:R-:W-:Y:S02]  /*06d0*/  LOP3.LUT R19, R3, R11, RZ, 0xfc, !PT ;  /* 0x0000000b03137212 */ /* 0x000fe400078efcff */
[----:B------:R-:W-:Y:S01]  /*06e0*/  LOP3.LUT R16, R3, 0x20, R11, 0xfe, !PT ;  /* 0x0000002003107812 */ /* 0x000fe200078efe0b */
[--C-:B------:R-:W-:Y:S01]  /*06f0*/  @!P1 IMAD.IADD R13, R13, 0x1, -R4.reuse ;  /* 0x000000010d0d9824 */ /* 0x100fe200078e0a04 */
[----:B------:R-:W-:Y:S01]  /*0700*/  LEA.HI R2, R10, R19, RZ, 0x6 ;  /* 0x000000130a027211 */ /* 0x000fe200078f30ff */
[----:B------:R-:W-:Y:S01]  /*0710*/  @!P2 IMAD.IADD R15, R15, 0x1, -R4 ;  /* 0x000000010f0fa824 */ /* 0x000fe200078e0a04 */
[----:B------:R-:W-:-:S02]  /*0720*/  ISETP.GE.AND P1, PT, R14, RZ, PT ;  /* 0x000000ff0e00720c */ /* 0x000fc40003f26270 */
[C---:B------:R-:W-:Y:S02]  /*0730*/  ISETP.GT.U32.AND P2, PT, R4.reuse, R13, PT ;  /* 0x0000000d0400720c */ /* 0x040fe40003f44070 */
[----:B------:R-:W-:Y:S02]  /*0740*/  ISETP.GT.U32.AND P3, PT, R4, R15, PT ;  /* 0x0000000f0400720c */ /* 0x000fe40003f64070 */
[----:B------:R-:W-:Y:S01]  /*0750*/  LOP3.LUT R5, R2, 0x3fffc0, RZ, 0xc0, !PT ;  /* 0x003fffc002057812 */ /* 0x000fe200078ec0ff */
[----:B------:R-:W-:Y:S01]  /*0760*/  IMAD.SHL.U32 R2, R17, 0x8, RZ ;  /* 0x0000000811027824 */ /* 0x000fe200078e00ff */
[----:B------:R-:W-:-:S03]  /*0770*/  LOP3.LUT R14, RZ, R9, RZ, 0x33, !PT ;  /* 0x00000009ff0e7212 */ /* 0x000fc600078e33ff */
[----:B------:R-:W-:Y:S01]  /*0780*/  IMAD.IADD R19, R19, 0x1, -R5 ;  /* 0x0000000113137824 */ /* 0x000fe200078e0a05 */
[----:B------:R-:W-:-:S03]  /*0790*/  LOP3.LUT R12, R2, 0x18, R17, 0x48, !PT ;  /* 0x00000018020c7812 */ /* 0x000fc600078e4811 */
[--C-:B------:R-:W-:Y:S01]  /*07a0*/  @!P2 IMAD.IADD R13, R13, 0x1, -R4.reuse ;  /* 0x000000010d0da824 */ /* 0x100fe200078e0a04 */
[----:B------:R-:W-:Y:S01]  /*07b0*/  ISETP.NE.AND P2, PT, R9, RZ, PT ;  /* 0x000000ff0900720c */ /* 0x000fe20003f45270 */
[----:B------:R-:W-:Y:S02]  /*07c0*/  @!P3 IMAD.IADD R15, R15, 0x1, -R4 ;  /* 0x000000010f0fb824 */ /* 0x000fe400078e0a04 */
[----:B------:R-:W3:Y:S01]  /*07d0*/  LDC.64 R4, c[0x0][0x220] ;  /* 0x00008800ff047b82 */ /* 0x000ee20000000a00 */
[--C-:B------:R-:W-:Y:S02]  /*07e0*/  IMAD R8, R8, 0x20, R12.reuse ;  /* 0x0000002008087824 */ /* 0x100fe400078e020c */
[----:B------:R-:W-:Y:S01]  /*07f0*/  IMAD R12, R11, 0x20, R12 ;  /* 0x000000200b0c7824 */ /* 0x000fe200078e020c */
[----:B------:R-:W-:Y:S01]  /*0800*/  LEA.HI R11, R10, R16, RZ, 0x6 ;  /* 0x000000100a0b7211 */ /* 0x000fe200078f30ff */
[----:B------:R-:W-:Y:S01]  /*0810*/  @!P0 IMAD.MOV R13, RZ, RZ, -R13 ;  /* 0x000000ffff0d8224 */ /* 0x000fe200078e0a0d */
[----:B------:R-:W-:Y:S01]  /*0820*/  LOP3.LUT R10, R2, 0x18, RZ, 0xc0, !PT ;  /* 0x00000018020a7812 */ /* 0x000fe200078ec0ff */
[----:B------:R-:W-:Y:S01]  /*0830*/  @!P1 IMAD.MOV R15, RZ, RZ, -R15 ;  /* 0x000000ffff0f9224 */ /* 0x000fe200078e0a0f */
[----:B------:R-:W-:-:S02]  /*0840*/  LOP3.LUT R11, R11, 0x3fffc0, RZ, 0xc0, !PT ;  /* 0x003fffc00b0b7812 */ /* 0x000fc400078ec0ff */
[C---:B------:R-:W-:Y:S01]  /*0850*/  SEL R13, R14.reuse, R13, !P2 ;  /* 0x0000000d0e0d7207 */ /* 0x040fe20005000000 */
[--C-:B------:R-:W-:Y:S01]  /*0860*/  IMAD R31, R19, 0xc00, R10.reuse ;  /* 0x00000c00131f7824 */ /* 0x100fe200078e020a */
[----:B------:R-:W-:Y:S01]  /*0870*/  SEL R15, R14, R15, !P2 ;  /* 0x0000000f0e0f7207 */ /* 0x000fe20005000000 */
[----:B------:R-:W-:Y:S01]  /*0880*/  IMAD.IADD R11, R16, 0x1, -R11 ;  /* 0x00000001100b7824 */ /* 0x000fe200078e0a0b */
[----:B------:R-:W-:Y:S01]  /*0890*/  LEA R23, R12, UR6, 0x1 ;  /* 0x000000060c177c11 */ /* 0x000fe2000f8e08ff */
[--C-:B------:R-:W-:Y:S01]  /*08a0*/  IMAD R13, R13, 0xc00, R10.reuse ;  /* 0x00000c000d0d7824 */ /* 0x100fe200078e020a */
[----:B------:R-:W-:Y:S01]  /*08b0*/  LEA R33, R8, UR6, 0x1 ;  /* 0x0000000608217c11 */ /* 0x000fe2000f8e08ff */
[--C-:B------:R-:W-:Y:S02]  /*08c0*/  IMAD R15, R15, 0xc00, R10.reuse ;  /* 0x00000c000f0f7824 */ /* 0x100fe400078e020a */
[----:B------:R-:W-:Y:S02]  /*08d0*/  IMAD R11, R11, 0xc00, R10 ;  /* 0x00000c000b0b7824 */ /* 0x000fe400078e020a */
[----:B--2---:R-:W-:-:S04]  /*08e0*/  IMAD.WIDE R18, R13, 0x2, R6 ;  /* 0x000000020d127825 */ /* 0x004fc800078e0206 */
[----:B------:R-:W-:Y:S01]  /*08f0*/  IMAD.WIDE R6, R15, 0x2, R6 ;  /* 0x000000020f067825 */ /* 0x000fe200078e0206 */
[----:B------:R-:W-:Y:S01]  /*0900*/  @!PT LDS RZ, [RZ] ;  /* 0x00000000fffff984 */ /* 0x000fe20000000800 */
[----:B------:R-:W-:Y:S01]  /*0910*/  @!PT LDS RZ, [RZ] ;  /* 0x00000000fffff984 */ /* 0x000fe20000000800 */
[----:B------:R-:W-:Y:S01]  /*0920*/  @!PT LDS RZ, [RZ] ;  /* 0x00000000fffff984 */ /* 0x000fe20000000800 */
[----:B------:R-:W-:Y:S01]  /*0930*/  LDGSTS.E.BYPASS.128 [R23], desc[UR18][R18.64] ;  /* 0x0000000012177fae */ /* 0x000fe2000b901c52 */
[----:B------:R-:W-:Y:S02]  /*0940*/  IADD3 R10, P1, R18, 0x80, RZ ;  /* 0x00000080120a7810 */ /* 0x000fe40007f3e0ff */
[--C-:B---3--:R-:W-:Y:S01]  /*0950*/  IMAD.WIDE R30, R31, 0x2, R4.reuse ;  /* 0x000000021f1e7825 */ /* 0x108fe200078e0204 */
[----:B------:R-:W-:Y:S01]  /*0960*/  LDGSTS.E.BYPASS.128 [R33], desc[UR18][R6.64] ;  /* 0x0000000006217fae */ /* 0x000fe2000b901c52 */
[----:B------:R-:W-:Y:S02]  /*0970*/  IADD3 R13, P0, R6, 0x80, RZ ;  /* 0x00000080060d7810 */ /* 0x000fe40007f1e0ff */
[----:B------:R-:W-:Y:S01]  /*0980*/  IMAD.WIDE R4, R11, 0x2, R4 ;  /* 0x000000020b047825 */ /* 0x000fe200078e0204 */
[----:B------:R-:W0:Y:S03]  /*0990*/  LDGDEPBAR ;  /* 0x00000000000079af */ /* 0x000e260000000000 */
[----:B------:R-:W-:Y:S01]  /*09a0*/  IMAD.X R11, RZ, RZ, R19, P1 ;  /* 0x000000ffff0b7224 */ /* 0x000fe200008e0613 */
[----:B------:R-:W-:Y:S01]  /*09b0*/  LDGSTS.E.BYPASS.128 [R23+0x3000], desc[UR18][R30.64] ;  /* 0x030000001e177fae */ /* 0x000fe2000b901c52 */
[----:B------:R-:W-:Y:S01]  /*09c0*/  IADD3 R15, P1, R30, 0x80, RZ ;  /* 0x000000801e0f7810 */ /* 0x000fe20007f3e0ff */
[----:B------:R-:W-:Y:S01]  /*09d0*/  IMAD.X R16, RZ, RZ, R7, P0 ;  /* 0x000000ffff107224 */ /* 0x000fe200000e0607 */
[----:B------:R-:W-:Y:S01]  /*09e0*/  IADD3 R14, P0, R4, 0x80, RZ ;  /* 0x00000080040e7810 */ /* 0x000fe20007f1e0ff */
[----:B------:R-:W-:Y:S02]  /*09f0*/  LDGSTS.E.BYPASS.128 [R33+0x3000], desc[UR18][R4.64] ;  /* 0x0300000004217fae */ /* 0x000fe4000b901c52 */
[----:B------:R-:W-:-:S02]  /*0a00*/  IMAD.X R56, RZ, RZ, R31, P1 ;  /* 0x000000ffff387224 */ /* 0x000fc400008e061f */
[----:B------:R-:W0:Y:S01]  /*0a10*/  LDGDEPBAR ;  /* 0x00000000000079af */ /* 0x000e220000000000 */
[----:B------:R-:W-:Y:S01]  /*0a20*/  IMAD.X R21, RZ, RZ, R5, P0 ;  /* 0x000000ffff157224 */ /* 0x000fe200000e0605 */
[----:B------:R-:W-:Y:S06]  /*0a30*/  BAR.SYNC.DEFER_BLOCKING 0x0 ;  /* 0x0000000000007b1d */ /* 0x000fec0000010000 */
[----:B------:R-:W-:Y:S01]  /*0a40*/  @!PT LDS RZ, [RZ] ;  /* 0x00000000fffff984 */ /* 0x000fe20000000800 */
[----:B------:R-:W-:Y:S01]  /*0a50*/  @!PT LDS RZ, [RZ] ;  /* 0x00000000fffff984 */ /* 0x000fe20000000800 */
[----:B------:R-:W-:Y:S01]  /*0a60*/  @!PT LDS RZ, [RZ] ;  /* 0x00000000fffff984 */ /* 0x000fe20000000800 */
[----:B------:R-:W-:Y:S04]  /*0a70*/  LDGSTS.E.BYPASS.128 [R23+0x1000], desc[UR18][R18.64+0x40] ;  /* 0x0100004012177fae */ /* 0x000fe8000b901c52 */
[----:B------:R-:W-:Y:S04]  /*0a80*/  LDGSTS.E.BYPASS.128 [R33+0x1000], desc[UR18][R6.64+0x40] ;  /* 0x0100004006217fae */ /* 0x000fe8000b901c52 */
[----:B------:R-:W0:Y:S04]  /*0a90*/  LDGDEPBAR ;  /* 0x00000000000079af */ /* 0x000e280000000000 */
[----:B------:R2:W-:Y:S04]  /*0aa0*/  LDGSTS.E.BYPASS.128 [R23+0x4000], desc[UR18][R30.64+0x40] ;  /* 0x040000401e177fae */ /* 0x0005e8000b901c52 */
[----:B------:R3:W-:Y:S04]  /*0ab0*/  LDGSTS.E.BYPASS.128 [R33+0x4000], desc[UR18][R4.64+0x40] ;  /* 0x0400004004217fae */ /* 0x0007e8000b901c52 */
[----:B------:R-:W0:Y:S01]  /*0ac0*/  LDGDEPBAR ;  /* 0x00000000000079af */ /* 0x000e220000000000 */
[----:B--2---:R-:W-:-:S02]  /*0ad0*/  CS2R R30, SRZ ;  /* 0x00000000001e7805 */ /* 0x004fc4000001ff00 */
[----:B---3--:R-:W-:-:S07]  /*0ae0*/  CS2R R32, SRZ ;  /* 0x0000000000207805 */ /* 0x008fce000001ff00 */
.L_x_0:
[----:B------:R-:W2:Y:S01]  /*0af0*/  SHFL.IDX PT, R4, R58, RZ, 0x1f ;  /* 0x00001fff3a047589 */ /* 0x000ea200000e0000 */
[----:B------:R-:W-:Y:S01]  /*0b00*/  UIADD3 UR20, UR20, 0x1, URZ ;  /* 0x0000000114147890 */ /* 0x000fe2000fffe03f */
[----:B------:R-:W-:-:S04]  /*0b10*/  DEPBAR.LE SB0, 0x2 ;  /* 0x000080800000791a */ /* 0x000fc80000000000 */
[----:B------:R-:W-:Y:S01]  /*0b20*/  UISETP.GE.AND UP0, UPT, UR20, 0x3, UPT ;  /* 0x000000031400788c */ /* 0x000fe2000bf06270 */
[----:B------:R-:W-:Y:S01]  /*0b30*/  BAR.SYNC.DEFER_BLOCKING 0x0 ;  /* 0x0000000000007b1d */ /* 0x000fe20000010000 */
[----:B------:R-:W-:Y:S01]  /*0b40*/  UIADD3 UR16, UR16, 0x1, URZ ;  /* 0x0000000110107890 */ /* 0x000fe2000fffe03f */
[----:B------:R-:W-:Y:S01]  /*0b50*/  IMAD.MOV.U32 R6, RZ, RZ, R13 ;  /* 0x000000ffff067224 */ /* 0x000fe200078e000d */
[----:B------:R-:W-:Y:S01]  /*0b60*/  USEL UR20, UR20, URZ, !UP0 ;  /* 0x0000003f14147287 */ /* 0x000fe2000c000000 */
[----:B------:R-:W-:Y:S02]  /*0b70*/  IMAD.MOV.U32 R7, RZ, RZ, R16 ;  /* 0x000000ffff077224 */ /* 0x000fe400078e0010 */
[----:B------:R-:W-:Y:S01]  /*0b80*/  UMOV UR11, 0x80000020 ;  /* 0x80000020000b7882 */ /* 0x000fe20000000000 */
[----:B------:R-:W-:Y:S01]  /*0b90*/  ULEA UR4, UR20, UR6, 0xc ;  /* 0x0000000614047291 */ /* 0x000fe2000f8e603f */
[----:B------:R-:W-:Y:S01]  /*0ba0*/  IMAD.MOV.U32 R5, RZ, RZ, R56 ;  /* 0x000000ffff057224 */ /* 0x000fe200078e0038 */
[----:B------:R-:W-:Y:S01]  /*0bb0*/  UIADD3 UR20, UR20, 0x1, URZ ;  /* 0x0000000114147890 */ /* 0x000fe2000fffe03f */
[----:B------:R-:W-:Y:S01]  /*0bc0*/  IMAD.MOV.U32 R18, RZ, RZ, R14 ;  /* 0x000000ffff127224 */ /* 0x000fe200078e000e */
[----:B------:R-:W-:Y:S01]  /*0bd0*/  USHF.R.U32.HI UR8, URZ, 0x4, UR4 ;  /* 0x000000043f087899 */ /* 0x000fe20008011604 */
[----:B------:R-:W-:Y:S01]  /*0be0*/  IMAD.MOV.U32 R19, RZ, RZ, R21 ;  /* 0x000000ffff137224 */ /* 0x000fe200078e0015 */
[----:B------:R-:W-:-:S02]  /*0bf0*/  UIADD3 UR4, UR4, 0x3000, URZ ;  /* 0x0000300004047890 */ /* 0x000fc4000fffe03f */
[----:B------:R-:W-:Y:S01]  /*0c00*/  ULOP3.LUT UR8, UR8, 0x3fff, URZ, 0xc0, !UPT ;  /* 0x00003fff08087892 */ /* 0x000fe2000f8ec03f */
[----:B--2---:R-:W-:Y:S01]  /*0c10*/  R2UR UR5, R4 ;  /* 0x00000000040572ca */ /* 0x004fe200000e0000 */
[----:B------:R-:W-:Y:S01]  /*0c20*/  USHF.R.U32.HI UR4, URZ, 0x4, UR4 ;  /* 0x000000043f047899 */ /* 0x000fe20008011604 */
[----:B------:R-:W-:-:S03]  /*0c30*/  VIADD R4, R22, 0x20 ;  /* 0x0000002016047836 */ /* 0x000fc60000000000 */
[----:B------:R-:W-:Y:S01]  /*0c40*/  ULOP3.LUT UR4, UR4, 0x3fff, URZ, 0xc0, !UPT ;  /* 0x00003fff04047892 */ /* 0x000fe2000f8ec03f */
[----:B------:R-:W-:Y:S01]  /*0c50*/  WARPGROUP.ARRIVE ;  /* 0x00000000000079c5 */ /* 0x000fe20000000000 */
[----:B------:R-:W-:Y:S02]  /*0c60*/  ISETP.GE.U32.AND P0, PT, R4, 0xbc0, PT ;  /* 0x00000bc00400780c */ /* 0x000fe40003f06070 */
[----:B------:R-:W-:Y:S01]  /*0c70*/  ULOP3.LUT UR10, UR4, 0x1000000, URZ, 0xfc, !UPT ;  /* 0x01000000040a7892 */ /* 0x000fe2000f8efc3f */
[----:B------:R-:W-:-:S03]  /*0c80*/  IMAD.MOV.U32 R4, RZ, RZ, R15 ;  /* 0x000000ffff047224 */ /* 0x000fc600078e000f */
[----:B------:R-:W-:-:S04]  /*0c90*/  USHF.L.U32 UR5, UR5, 0x6, URZ ;  /* 0x0000000605057899 */ /* 0x000fc8000800063f */
[----:B------:R-:W-:-:S03]  /*0ca0*/  ULOP3.LUT UR7, UR5, 0xc0, URZ, 0xc0, !UPT ;  /* 0x000000c005077892 */ /* 0x000fc6000f8ec03f */
[----:B------:R-:W-:Y:S01]  /*0cb0*/  UMOV UR5, URZ ;  /* 0x0000003f00057c82 */ /* 0x000fe20008000000 */
[----:B------:R-:W-:-:S04]  /*0cc0*/  UIADD3 UR12, UP0, UR7, UR8, URZ ;  /* 0x00000008070c7290 */ /* 0x000fc8000ff1e03f */
[----:B------:R-:W-:Y:S02]  /*0cd0*/  UIADD3.X UR13, URZ, URZ, URZ, UP0, !UPT ;  /* 0x0000003f3f0d7290 */ /* 0x000fe400087fe43f */
[----:B------:R-:W-:Y:S02]  /*0ce0*/  ULOP3.LUT UR8, UR12, 0x1000000, URZ, 0xfc, !UPT ;  /* 0x010000000c087892 */ /* 0x000fe4000f8efc3f */
[----:B------:R-:W-:Y:S02]  /*0cf0*/  ULOP3.LUT UR9, UR13, 0x80000020, URZ, 0xfc, !UPT ;  /* 0x800000200d097892 */ /* 0x000fe4000f8efc3f */
[----:B------:R-:W-:-:S04]  /*0d00*/  UISETP.GE.AND UP0, UPT, UR16, 0x3, UPT ;  /* 0x000000031000788c */ /* 0x000fc8000bf06270 */
[----:B------:R-:W-:Y:S02]  /*0d10*/  USEL UR16, UR16, URZ, !UP0 ;  /* 0x0000003f10107287 */ /* 0x000fe4000c000000 */
[----:B------:R-:W-:Y:S01]  /*0d20*/  UISETP.GE.AND UP0, UPT, UR20, 0x3, UPT ;  /* 0x000000031400788c */ /* 0x000fe2000bf06270 */
[----:B------:R-:W-:Y:S01]  /*0d30*/  HGMMA.64x64x16.F32.BF16 R24, gdesc[UR8], R24 ;  /* 0x00e00000081879f0 */ /* 0x000fe20008701818 */
[----:B------:R-:W-:Y:S01]  /*0d40*/  UMOV UR8, 0x1000002 ;  /* 0x0100000200087882 */ /* 0x000fe20000000000 */
[----:B------:R-:W-:Y:S01]  /*0d50*/  UMOV UR9, 0x80000020 ;  /* 0x8000002000097882 */ /* 0x000fe20000000000 */
[----:B------:R-:W-:Y:S02]  /*0d60*/  USEL UR20, UR20, URZ, !UP0 ;  /* 0x0000003f14147287 */ /* 0x000fe4000c000000 */
[----:B------:R-:W-:Y:S02]  /*0d70*/  UIADD3.64 UR14, UR4, UR8, URZ ;  /* 0x00000008040e7297 */ /* 0x000fe4000fffe03f */
[----:B------:R-:W-:-:S02]  /*0d80*/  UIADD3.64 UR12, UR12, UR8, URZ ;  /* 0x000000080c0c7297 */ /* 0x000fc4000fffe03f */
[----:B------:R-:W-:Y:S02]  /*0d90*/  ULEA UR4, UR16, UR6, 0xc ;  /* 0x0000000610047291 */ /* 0x000fe4000f8e603f */
[----:B------:R-:W-:-:S04]  /*0da0*/  UIADD3 UR16, UR16, 0x1, URZ ;  /* 0x0000000110107890 */ /* 0x000fc8000fffe03f */
[----:B------:R-:W-:Y:S02]  /*0db0*/  LEA R13, R12, UR4, 0x1 ;  /* 0x000000040c0d7c11 */ /* 0x000fe4000f8e08ff */
[----:B------:R-:W-:Y:S01]  /*0dc0*/  LEA R15, R8, UR4, 0x1 ;  /* 0x00000004080f7c11 */ /* 0x000fe2000f8e08ff */
[----:B------:R-:W-:Y:S02]  /*0dd0*/  ULEA UR4, UR20, UR6, 0xc ;  /* 0x0000000614047291 */ /* 0x000fe4000f8e603f */
[----:B------:R-:W-:Y:S02]  /*0de0*/  UIADD3 UR20, UR20, 0x1, URZ ;  /* 0x0000000114147890 */ /* 0x000fe4000fffe03f */
[----:B------:R-:W-:Y:S02]  /*0df0*/  USHF.R.U32.HI UR5, URZ, 0x4, UR4 ;  /* 0x000000043f057899 */ /* 0x000fe40008011604 */
[----:B------:R-:W-:Y:S02]  /*0e00*/  UIADD3 UR4, UR4, 0x3000, URZ ;  /* 0x0000300004047890 */ /* 0x000fe4000fffe03f */
[----:B------:R-:W-:-:S02]  /*0e10*/  ULOP3.LUT UR5, UR5, 0x3fff, URZ, 0xc0, !UPT ;  /* 0x00003fff05057892 */ /* 0x000fc4000f8ec03f */
[----:B------:R-:W-:Y:S02]  /*0e20*/  USHF.R.U32.HI UR4, URZ, 0x4, UR4 ;  /* 0x000000043f047899 */ /* 0x000fe40008011604 */
[----:B------:R-:W-:Y:S02]  /*0e30*/  UIADD3 UR10, UP0, UR7, UR5, URZ ;  /* 0x00000005070a7290 */ /* 0x000fe4000ff1e03f */
[----:B------:R-:W-:Y:S02]  /*0e40*/  ULOP3.LUT UR4, UR4, 0x3fff, URZ, 0xc0, !UPT ;  /* 0x00003fff04047892 */ /* 0x000fe4000f8ec03f */
[----:B------:R-:W-:Y:S01]  /*0e50*/  UIADD3.X UR11, URZ, URZ, URZ, UP0, !UPT ;  /* 0x0000003f3f0b7290 */ /* 0x000fe200087fe43f */
[----:B------:R-:W-:Y:S01]  /*0e60*/  UMOV UR5, URZ ;  /* 0x0000003f00057c82 */ /* 0x000fe20008000000 */
[----:B------:R-:W-:-:S04]  /*0e70*/  UISETP.GE.AND UP0, UPT, UR16, 0x3, UPT ;  /* 0x000000031000788c */ /* 0x000fc8000bf06270 */
[----:B------:R-:W-:Y:S02]  /*0e80*/  USEL UR16, UR16, URZ, !UP0 ;  /* 0x0000003f10107287 */ /* 0x000fe4000c000000 */
[----:B------:R-:W-:-:S04]  /*0e90*/  UISETP.GE.AND UP0, UPT, UR20, 0x3, UPT ;  /* 0x000000031400788c */ /* 0x000fc8000bf06270 */
[----:B------:R-:W-:Y:S01]  /*0ea0*/  USEL UR20, UR20, URZ, !UP0 ;  /* 0x0000003f14147287 */ /* 0x000fe2000c000000 */
[----:B------:R-:W-:Y:S01]  /*0eb0*/  HGMMA.64x64x16.F32.BF16 R24, gdesc[UR12], R24, gsb0 ;  /* 0x00e000000c1879f0 */ /* 0x000fe20008001818 */
[----:B------:R-:W-:Y:S02]  /*0ec0*/  ULOP3.LUT UR12, UR10, 0x1000000, URZ, 0xfc, !UPT ;  /* 0x010000000a0c7892 */ /* 0x000fe4000f8efc3f */
[----:B------:R-:W-:Y:S02]  /*0ed0*/  ULOP3.LUT UR14, UR4, 0x1000000, URZ, 0xfc, !UPT ;  /* 0x01000000040e7892 */ /* 0x000fe4000f8efc3f */
[----:B------:R-:W-:Y:S01]  /*0ee0*/  ULOP3.LUT UR13, UR11, 0x80000020, URZ, 0xfc, !UPT ;  /* 0x800000200b0d7892 */ /* 0x000fe2000f8efc3f */
[----:B------:R-:W-:Y:S01]  /*0ef0*/  UMOV UR15, 0x80000020 ;  /* 0x80000020000f7882 */ /* 0x000fe20000000000 */
[----:B------:R-:W-:Y:S02]  /*0f00*/  WARPGROUP.DEPBAR.LE gsb0, 0x1 ;  /* 0x00008000000079c5 */ /* 0x000fe40000010100 */
[----:B------:R-:W-:Y:S06]  /*0f10*/  BAR.SYNC.DEFER_BLOCKING 0x0 ;  /* 0x0000000000007b1d */ /* 0x000fec0000010000 */
[----:B------:R-:W-:Y:S01]  /*0f20*/  @!PT LDS RZ, [RZ] ;  /* 0x00000000fffff984 */ /* 0x000fe20000000800 */
[----:B------:R-:W-:Y:S01]  /*0f30*/  @!PT LDS RZ, [RZ] ;  /* 0x00000000fffff984 */ /* 0x000fe20000000800 */
[----:B------:R-:W-:Y:S01]  /*0f40*/  @!PT LDS RZ, [RZ] ;  /* 0x00000000fffff984 */ /* 0x000fe20000000800 */
[----:B------:R-:W-:Y:S04]  /*0f50*/  LDGSTS.E.BYPASS.128 [R13], desc[UR18][R10.64], !P0 ;  /* 0x000000000a0d7fae */ /* 0x000fe8000c101c52 */
[----:B------:R-:W-:Y:S04]  /*0f60*/  LDGSTS.E.BYPASS.128 [R15], desc[UR18][R6.64], !P0 ;  /* 0x00000000060f7fae */ /* 0x000fe8000c101c52 */
[----:B------:R-:W0:Y:S04]  /*0f70*/  LDGDEPBAR ;  /* 0x00000000000079af */ /* 0x000e280000000000 */
[----:B------:R2:W-:Y:S04]  /*0f80*/  LDGSTS.E.BYPASS.128 [R13+0x3000], desc[UR18][R4.64], !P0 ;  /* 0x03000000040d7fae */ /* 0x0005e8000c101c52 */
[----:B------:R3:W-:Y:S04]  /*0f90*/  LDGSTS.E.BYPASS.128 [R15+0x3000], desc[UR18][R18.64], !P0 ;  /* 0x03000000120f7fae */ /* 0x0007e8000c101c52 */
[----:B------:R-:W0:Y:S01]  /*0fa0*/  LDGDEPBAR ;  /* 0x00000000000079af */ /* 0x000e220000000000 */
[----:B--2---:R-:W-:-:S05]  /*0fb0*/  VIADD R13, R22, 0x40 ;  /* 0x00000040160d7836 */ /* 0x004fca0000000000 */
[----:B------:R-:W-:Y:S01]  /*0fc0*/  ISETP.GE.U32.AND P0, PT, R13, 0xbc0, PT ;  /* 0x00000bc00d00780c */ /* 0x000fe20003f06070 */
[----:B------:R-:W-:-:S04]  /*0fd0*/  DEPBAR.LE SB0, 0x2 ;  /* 0x000080800000791a */ /* 0x000fc80000000000 */
[----:B------:R-:W-:Y:S06]  /*0fe0*/  BAR.SYNC.DEFER_BLOCKING 0x0 ;  /* 0x0000000000007b1d */ /* 0x000fec0000010000 */
[----:B------:R-:W-:-:S06]  /*0ff0*/  WARPGROUP.ARRIVE ;  /* 0x00000000000079c5 */ /* 0x000fcc0000000000 */
[----:B------:R-:W-:Y:S01]  /*1000*/  HGMMA.64x64x16.F32.BF16 R24, gdesc[UR12], R24 ;  /* 0x00e000000c1879f0 */ /* 0x000fe20008701818 */
[----:B------:R-:W-:Y:S02]  /*1010*/  UIADD3.64 UR14, UR4, UR8, URZ ;  /* 0x00000008040e7297 */ /* 0x000fe4000fffe03f */
[----:B------:R-:W-:Y:S02]  /*1020*/  UIADD3.64 UR12, UR10, UR8, URZ ;  /* 0x000000080a0c7297 */ /* 0x000fe4000fffe03f */
[----:B------:R-:W-:Y:S02]  /*1030*/  ULEA UR4, UR16, UR6, 0xc ;  /* 0x0000000610047291 */ /* 0x000fe4000f8e603f */
[----:B------:R-:W-:-:S04]  /*1040*/  UIADD3 UR16, UR16, 0x1, URZ ;  /* 0x0000000110107890 */ /* 0x000fc8000fffe03f */
[----:B------:R-:W-:Y:S02]  /*1050*/  LEA R13, R12, UR4, 0x1 ;  /* 0x000000040c0d7c11 */ /* 0x000fe4000f8e08ff */
[----:B---3--:R-:W-:Y:S01]  /*1060*/  LEA R15, R8, UR4, 0x1 ;  /* 0x00000004080f7c11 */ /* 0x008fe2000f8e08ff */
        /* <DEDUP_REMOVED lines=30> */
[----:B--2---:R-:W-:-:S02]  /*1250*/  VIADD R13, R22, 0x60 ;  /* 0x00000060160d7836 */ /* 0x004fc40000000000 */
[----:B------:R-:W-:-:S03]  /*1260*/  VIADD R22, R22, 0x80 ;  /* 0x0000008016167836 */ /* 0x000fc60000000000 */
[----:B------:R-:W-:Y:S01]  /*1270*/  ISETP.GE.U32.AND P0, PT, R13, 0xbc0, PT ;  /* 0x00000bc00d00780c */ /* 0x000fe20003f06070 */
[----:B------:R-:W-:-:S04]  /*1280*/  DEPBAR.LE SB0, 0x2 ;  /* 0x000080800000791a */ /* 0x000fc80000000000 */
[----:B------:R-:W-:Y:S06]  /*1290*/  BAR.SYNC.DEFER_BLOCKING 0x0 ;  /* 0x0000000000007b1d */ /* 0x000fec0000010000 */
[----:B------:R-:W-:-:S06]  /*12a0*/  WARPGROUP.ARRIVE ;  /* 0x00000000000079c5 */ /* 0x000fcc0000000000 */
[----:B------:R-:W-:Y:S01]  /*12b0*/  HGMMA.64x64x16.F32.BF16 R24, gdesc[UR12], R24 ;  /* 0x00e000000c1879f0 */ /* 0x000fe20008701818 */
[----:B------:R-:W-:Y:S02]  /*12c0*/  UIADD3.64 UR14, UR4, UR8, URZ ;  /* 0x00000008040e7297 */ /* 0x000fe4000fffe03f */
[----:B------:R-:W-:Y:S02]  /*12d0*/  UIADD3.64 UR12, UR10, UR8, URZ ;  /* 0x000000080a0c7297 */ /* 0x000fe4000fffe03f */
[----:B------:R-:W-:-:S06]  /*12e0*/  ULEA UR4, UR21, UR6, 0xc ;  /* 0x0000000615047291 */ /* 0x000fcc000f8e603f */
[----:B------:R-:W-:Y:S02]  /*12f0*/  LEA R13, R12, UR4, 0x1 ;  /* 0x000000040c0d7c11 */ /* 0x000fe4000f8e08ff */
[----:B---3--:R-:W-:Y:S01]  /*1300*/  LEA R15, R8, UR4, 0x1 ;  /* 0x00000004080f7c11 */ /* 0x008fe2000f8e08ff */
[----:B------:R-:W-:-:S04]  /*1310*/  ULEA UR4, UR20, UR6, 0xc ;  /* 0x0000000614047291 */ /* 0x000fc8000f8e603f */
[----:B------:R-:W-:Y:S02]  /*1320*/  USHF.R.U32.HI UR5, URZ, 0x4, UR4 ;  /* 0x000000043f057899 */ /* 0x000fe40008011604 */
[----:B------:R-:W-:Y:S02]  /*1330*/  UIADD3 UR4, UR4, 0x3000, URZ ;  /* 0x0000300004047890 */ /* 0x000fe4000fffe03f */
[----:B------:R-:W-:Y:S02]  /*1340*/  ULOP3.LUT UR5, UR5, 0x3fff, URZ, 0xc0, !UPT ;  /* 0x00003fff05057892 */ /* 0x000fe4000f8ec03f */
[----:B------:R-:W-:Y:S02]  /*1350*/  USHF.R.U32.HI UR4, URZ, 0x4, UR4 ;  /* 0x000000043f047899 */ /* 0x000fe40008011604 */
[----:B------:R-:W-:Y:S02]  /*1360*/  UIADD3 UR16, UP0, UR7, UR5, URZ ;  /* 0x0000000507107290 */ /* 0x000fe4000ff1e03f */
[----:B------:R-:W-:-:S02]  /*1370*/  ULOP3.LUT UR4, UR4, 0x3fff, URZ, 0xc0, !UPT ;  /* 0x00003fff04047892 */ /* 0x000fc4000f8ec03f */
[----:B------:R-:W-:Y:S01]  /*1380*/  UIADD3.X UR17, URZ, URZ, URZ, UP0, !UPT ;  /* 0x0000003f3f117290 */ /* 0x000fe200087fe43f */
[----:B------:R-:W-:Y:S02]  /*1390*/  UMOV UR5, URZ ;  /* 0x0000003f00057c82 */ /* 0x000fe40008000000 */
[----:B------:R-:W-:Y:S02]  /*13a0*/  UIADD3.64 UR10, UR4, UR8, URZ ;  /* 0x00000008040a7297 */ /* 0x000fe4000fffe03f */
[----:B------:R-:W-:Y:S01]  /*13b0*/  UIADD3.64 UR8, UR16, UR8, URZ ;  /* 0x0000000810087297 */ /* 0x000fe2000fffe03f */
[----:B------:R-:W-:Y:S01]  /*13c0*/  HGMMA.64x64x16.F32.BF16 R24, gdesc[UR12], R24, gsb0 ;  /* 0x00e000000c1879f0 */ /* 0x000fe20008001818 */
[----:B------:R-:W-:Y:S02]  /*13d0*/  ULOP3.LUT UR12, UR16, 0x1000000, URZ, 0xfc, !UPT ;  /* 0x01000000100c7892 */ /* 0x000fe4000f8efc3f */
[----:B------:R-:W-:Y:S02]  /*13e0*/  ULOP3.LUT UR14, UR4, 0x1000000, URZ, 0xfc, !UPT ;  /* 0x01000000040e7892 */ /* 0x000fe4000f8efc3f */
[----:B------:R-:W-:Y:S01]  /*13f0*/  ULOP3.LUT UR13, UR17, 0x80000020, URZ, 0xfc, !UPT ;  /* 0x80000020110d7892 */ /* 0x000fe2000f8efc3f */
[----:B------:R-:W-:Y:S01]  /*1400*/  UMOV UR15, 0x80000020 ;  /* 0x80000020000f7882 */ /* 0x000fe20000000000 */
[----:B------:R-:W-:-:S04]  /*1410*/  UIADD3 UR16, UR21, 0x1, URZ ;  /* 0x0000000115107890 */ /* 0x000fc8000fffe03f */
[----:B------:R-:W-:-:S04]  /*1420*/  UISETP.GE.AND UP0, UPT, UR16, 0x3, UPT ;  /* 0x000000031000788c */ /* 0x000fc8000bf06270 */
[----:B------:R-:W-:-:S04]  /*1430*/  USEL UR16, UR16, URZ, !UP0 ;  /* 0x0000003f10107287 */ /* 0x000fc8000c000000 */
[----:B------:R-:W-:-:S06]  /*1440*/  ULEA UR4, UR16, UR6, 0xc ;  /* 0x0000000610047291 */ /* 0x000fcc000f8e603f */
[----:B------:R-:W-:Y:S02]  /*1450*/  LEA R23, R12, UR4, 0x1 ;  /* 0x000000040c177c11 */ /* 0x000fe4000f8e08ff */
[----:B------:R-:W-:Y:S01]  /*1460*/  LEA R57, R8, UR4, 0x1 ;  /* 0x0000000408397c11 */ /* 0x000fe2000f8e08ff */
        /* <DEDUP_REMOVED lines=8> */
[----:B------:R-:W-:Y:S04]  /*14f0*/  LDGSTS.E.BYPASS.128 [R13+0x3000], desc[UR18][R4.64+0x80], !P0 ;  /* 0x03000080040d7fae */ /* 0x000fe8000c101c52 */
[----:B------:R2:W-:Y:S01]  /*1500*/  LDGSTS.E.BYPASS.128 [R15+0x3000], desc[UR18][R18.64+0x80], !P0 ;  /* 0x03000080120f7fae */ /* 0x0005e2000c101c52 */
[----:B------:R-:W-:-:S03]  /*1510*/  ISETP.GE.U32.AND P0, PT, R22, 0xbc0, PT ;  /* 0x00000bc01600780c */ /* 0x000fc60003f06070 */
[----:B------:R-:W0:Y:S01]  /*1520*/  LDGDEPBAR ;  /* 0x00000000000079af */ /* 0x000e220000000000 */
[----:B------:R-:W-:-:S04]  /*1530*/  DEPBAR.LE SB0, 0x2 ;  /* 0x000080800000791a */ /* 0x000fc80000000000 */
[----:B------:R-:W-:Y:S06]  /*1540*/  BAR.SYNC.DEFER_BLOCKING 0x0 ;  /* 0x0000000000007b1d */ /* 0x000fec0000010000 */
[----:B------:R-:W-:-:S06]  /*1550*/  WARPGROUP.ARRIVE ;  /* 0x00000000000079c5 */ /* 0x000fcc0000000000 */
[----:B------:R-:W-:Y:S04]  /*1560*/  HGMMA.64x64x16.F32.BF16 R24, gdesc[UR12], R24 ;  /* 0x00e000000c1879f0 */ /* 0x000fe80008701818 */
[----:B------:R-:W-:Y:S03]  /*1570*/  HGMMA.64x64x16.F32.BF16 R24, gdesc[UR8], R24, gsb0 ;  /* 0x00e00000081879f0 */ /* 0x000fe60008001818 */
[----:B------:R-:W-:Y:S02]  /*1580*/  WARPGROUP.DEPBAR.LE gsb0, 0x1 ;  /* 0x00008000000079c5 */ /* 0x000fe40000010100 */
[----:B------:R-:W-:Y:S06]  /*1590*/  BAR.SYNC.DEFER_BLOCKING 0x0 ;  /* 0x0000000000007b1d */ /* 0x000fec0000010000 */
[----:B------:R-:W-:Y:S01]  /*15a0*/  @!PT LDS RZ, [RZ] ;  /* 0x00000000fffff984 */ /* 0x000fe20000000800 */
[----:B------:R-:W-:Y:S01]  /*15b0*/  @!PT LDS RZ, [RZ] ;  /* 0x00000000fffff984 */ /* 0x000fe20000000800 */
[----:B------:R-:W-:Y:S01]  /*15c0*/  @!PT LDS RZ, [RZ] ;  /* 0x00000000fffff984 */ /* 0x000fe20000000800 */
[----:B------:R3:W-:Y:S04]  /*15d0*/  LDGSTS.E.BYPASS.128 [R23], desc[UR18][R10.64+0xc0], !P0 ;  /* 0x000000c00a177fae */ /* 0x0007e8000c101c52 */
[----:B------:R4:W-:Y:S04]  /*15e0*/  LDGSTS.E.BYPASS.128 [R57], desc[UR18][R6.64+0xc0], !P0 ;  /* 0x000000c006397fae */ /* 0x0009e8000c101c52 */
[----:B------:R-:W0:Y:S04]  /*15f0*/  LDGDEPBAR ;  /* 0x00000000000079af */ /* 0x000e280000000000 */
[----:B------:R4:W-:Y:S04]  /*1600*/  LDGSTS.E.BYPASS.128 [R23+0x3000], desc[UR18][R4.64+0xc0], !P0 ;  /* 0x030000c004177fae */ /* 0x0009e8000c101c52 */
[----:B------:R4:W-:Y:S01]  /*1610*/  LDGSTS.E.BYPASS.128 [R57+0x3000], desc[UR18][R18.64+0xc0], !P0 ;  /* 0x030000c012397fae */ /* 0x0009e2000c101c52 */
[----:B------:R-:W-:-:S03]  /*1620*/  IADD3 R14, P0, R18, 0x100, RZ ;  /* 0x00000100120e7810 */ /* 0x000fc60007f1e0ff */
[----:B------:R-:W0:Y:S02]  /*1630*/  LDGDEPBAR ;  /* 0x00000000000079af */ /* 0x000e240000000000 */
[----:B------:R-:W-:Y:S01]  /*1640*/  IMAD.X R21, RZ, RZ, R19, P0 ;  /* 0x000000ffff157224 */ /* 0x000fe200000e0613 */
[----:B--2---:R-:W-:-:S05]  /*1650*/  IADD3 R15, P0, R4, 0x100, RZ ;  /* 0x00000100040f7810 */ /* 0x004fca0007f1e0ff */
[----:B------:R-:W-:Y:S01]  /*1660*/  IMAD.X R56, RZ, RZ, R5, P0 ;  /* 0x000000ffff387224 */ /* 0x000fe200000e0605 */
[----:B------:R-:W-:-:S05]  /*1670*/  IADD3 R13, P0, R6, 0x100, RZ ;  /* 0x00000100060d7810 */ /* 0x000fca0007f1e0ff */
[----:B------:R-:W-:Y:S01]  /*1680*/  IMAD.X R16, RZ, RZ, R7, P0 ;  /* 0x000000ffff107224 */ /* 0x000fe200000e0607 */
[----:B---3--:R-:W-:-:S05]  /*1690*/  IADD3 R10, P0, R10, 0x100, RZ ;  /* 0x000001000a0a7810 */ /* 0x008fca0007f1e0ff */
[----:B------:R-:W-:Y:S01]  /*16a0*/  IMAD.X R11, RZ, RZ, R11, P0 ;  /* 0x000000ffff0b7224 */ /* 0x000fe200000e060b */
[----:B------:R-:W-:-:S13]  /*16b0*/  ISETP.GE.U32.AND P0, PT, R22, 0xbe0, PT ;  /* 0x00000be01600780c */ /* 0x000fda0003f06070 */
[----:B-1--4-:R-:W-:Y:S05]  /*16c0*/  @!P0 BRA `(.L_x_0) ;  /* 0xfffffff400088947 */ /* 0x012fea000383ffff */
[----:B------:R-:W-:Y:S02]  /*16d0*/  WARPGROUP.DEPBAR.LE gsb0, 0x0 ;  /* 0x00008000000079c5 */ /* 0x000fe40000010000 */
[----:B------:R-:W-:Y:S01]  /*16e0*/  LOP3.LUT R16, R20, 0x3, RZ, 0xc0, !PT ;  /* 0x0000000314107812 */ /* 0x000fe200078ec0ff */
[----:B------:R-:W-:-:S04]  /*16f0*/  DEPBAR.LE SB0, 0x0 ;  /* 0x000080000000791a */ /* 0x000fc80000000000 */
[----:B------:R-:W-:Y:S01]  /*1700*/  SHF.R.U32.HI R4, RZ, 0x2, R17 ;  /* 0x00000002ff047819 */ /* 0x000fe20000011611 */
[----:B------:R-:W-:Y:S01]  /*1710*/  IMAD.SHL.U32 R5, R17, 0x2, RZ ;  /* 0x0000000211057824 */ /* 0x000fe200078e00ff */
[----:B------:R-:W1:Y:S01]  /*1720*/  LDC.64 R10, c[0x0][0x210] ;  /* 0x00008400ff0a7b82 */ /* 0x000e620000000a00 */
[----:B------:R-:W-:Y:S01]  /*1730*/  IMAD.SHL.U32 R7, R16, 0x10, RZ ;  /* 0x0000001010077824 */ /* 0x000fe200078e00ff */
[----:B------:R-:W-:Y:S02]  /*1740*/  SGXT.U32 R4, R4, 0x3 ;  /* 0x000000030404781a */ /* 0x000fe40000000000 */
[----:B------:R-:W-:Y:S02]  /*1750*/  LOP3.LUT R5, R5, 0x6, RZ, 0xc0, !PT ;  /* 0x0000000605057812 */ /* 0x000fe400078ec0ff */
[----:B------:R-:W-:Y:S02]  /*1760*/  LOP3.LUT R4, R7, R4, RZ, 0xfc, !PT ;  /* 0x0000000407047212 */ /* 0x000fe400078efcff */
[----:B------:R-:W-:-:S02]  /*1770*/  CS2R R6, SRZ ;  /* 0x0000000000067805 */ /* 0x000fc4000001ff00 */
[----:B------:R-:W-:Y:S01]  /*1780*/  LOP3.LUT R3, R3, 0x38, R2, 0xf8, !PT ;  /* 0x0000003803037812 */ /* 0x000fe200078ef802 */
[----:B------:R-:W-:-:S03]  /*1790*/  IMAD R4, R4, 0x48, R5 ;  /* 0x0000004804047824 */ /* 0x000fc600078e0205 */
[C---:B------:R-:W-:Y:S02]  /*17a0*/  ISETP.GE.AND P0, PT, R3.reuse, 0x40, PT ;  /* 0x000000400300780c */ /* 0x040fe40003f06270 */
[----:B------:R-:W-:Y:S01]  /*17b0*/  LEA R8, R4, UR6, 0x2 ;  /* 0x0000000604087c11 */ /* 0x000fe2000f8e10ff */
[----:B------:R-:W-:Y:S01]  /*17c0*/  BAR.SYNC.DEFER_BLOCKING 0x0 ;  /* 0x0000000000007b1d */ /* 0x000fe20000010000 */
[C---:B------:R-:W-:Y:S02]  /*17d0*/  ISETP.LT.AND P3, PT, R0.reuse, R9, !P0 ;  /* 0x000000090000720c */ /* 0x040fe40004761270 */
[----:B------:R-:W-:Y:S01]  /*17e0*/  CS2R R4, SRZ ;  /* 0x0000000000047805 */ /* 0x000fe2000001ff00 */
[----:B-1----:R-:W-:Y:S02]  /*17f0*/  IMAD.WIDE R18, R3, 0x2, R10 ;  /* 0x0000000203127825 */ /* 0x002fe400078e020a */
[----:B------:R-:W-:Y:S04]  /*1800*/  STS.64 [R8], R24 ;  /* 0x0000001808007388 */ /* 0x000fe80000000a00 */
[----:B------:R-:W-:Y:S04]  /*1810*/  STS.64 [R8+0x900], R26 ;  /* 0x0009001a08007388 */ /* 0x000fe80000000a00 */
[----:B------:R1:W-:Y:S04]  /*1820*/  STS.64 [R8+0x20], R28 ;  /* 0x0000201c08007388 */ /* 0x0003e80000000a00 */
[----:B------:R-:W-:Y:S04]  /*1830*/  STS.64 [R8+0x920], R30 ;  /* 0x0009201e08007388 */ /* 0x000fe80000000a00 */
[----:B------:R-:W-:Y:S04]  /*1840*/  STS.64 [R8+0x40], R32 ;  /* 0x0000402008007388 */ /* 0x000fe80000000a00 */
[----:B------:R-:W-:Y:S04]  /*1850*/  STS.64 [R8+0x940], R34 ;  /* 0x0009402208007388 */ /* 0x000fe80000000a00 */
[----:B------:R-:W-:Y:S04]  /*1860*/  STS.64 [R8+0x60], R36 ;  /* 0x0000602408007388 */ /* 0x000fe80000000a00 */
[----:B------:R-:W-:Y:S04]  /*1870*/  STS.64 [R8+0x960], R38 ;  /* 0x0009602608007388 */ /* 0x000fe80000000a00 */
[----:B------:R2:W-:Y:S04]  /*1880*/  STS.64 [R8+0x80], R40 ;  /* 0x0000802808007388 */ /* 0x0005e80000000a00 */
[----:B------:R-:W-:Y:S04]  /*1890*/  STS.64 [R8+0x980], R42 ;  /* 0x0009802a08007388 */ /* 0x000fe80000000a00 */
[----:B------:R-:W-:Y:S04]  /*18a0*/  STS.64 [R8+0xa0], R44 ;  /* 0x0000a02c08007388 */ /* 0x000fe80000000a00 */
[----:B------:R-:W-:Y:S04]  /*18b0*/  STS.64 [R8+0x9a0], R46 ;  /* 0x0009a02e08007388 */ /* 0x000fe80000000a00 */
[----:B------:R-:W-:Y:S04]  /*18c0*/  STS.64 [R8+0xc0], R48 ;  /* 0x0000c03008007388 */ /* 0x000fe80000000a00 */
[----:B------:R-:W-:Y:S04]  /*18d0*/  STS.64 [R8+0x9c0], R50 ;  /* 0x0009c03208007388 */ /* 0x000fe80000000a00 */
[----:B------:R-:W-:Y:S04]  /*18e0*/  STS.64 [R8+0xe0], R52 ;  /* 0x0000e03408007388 */ /* 0x000fe80000000a00 */
[----:B------:R3:W-:Y:S01]  /*18f0*/  STS.64 [R8+0x9e0], R54 ;  /* 0x0009e03608007388 */ /* 0x0007e20000000a00 */
[----:B------:R-:W-:Y:S01]  /*1900*/  BAR.SYNC.DEFER_BLOCKING 0x0 ;  /* 0x0000000000007b1d */ /* 0x000fe20000010000 */
[----:B-1----:R-:W-:-:S04]  /*1910*/  LOP3.LUT R28, R0, 0x10, RZ, 0xfc, !PT ;  /* 0x00000010001c7812 */ /* 0x002fc800078efcff */
[----:B------:R-:W-:Y:S01]  /*1920*/  ISETP.LT.AND P2, PT, R28, R9, !P0 ;  /* 0x000000091c00720c */ /* 0x000fe20004741270 */
[----:B------:R-:W4:Y:S01]  /*1930*/  @P3 LDG.E.EL.128 R4, desc[UR18][R18.64] ;  /* 0x0000001212043981 */ /* 0x000f22000c2e1d00 */
[----:B------:R-:W-:Y:S02]  /*1940*/  CS2R R20, SRZ ;  /* 0x0000000000147805 */ /* 0x000fe4000001ff00 */
[----:B------:R-:W-:Y:S02]  /*1950*/  CS2R R22, SRZ ;  /* 0x0000000000167805 */ /* 0x000fe4000001ff00 */
[----:B--2---:R-:W-:-:S04]  /*1960*/  LOP3.LUT R40, R0, 0x20, RZ, 0xfc, !PT ;  /* 0x0000002000287812 */ /* 0x004fc800078efcff */
[----:B------:R-:W-:-:S03]  /*1970*/  ISETP.LT.AND P1, PT, R40, R9, !P0 ;  /* 0x000000092800720c */ /* 0x000fc60004721270 */
[----:B------:R-:W2:Y:S01]  /*1980*/  @P2 LDG.E.EL.128 R20, desc[UR18][R18.64] ;  /* 0x0000001212142981 */ /* 0x000ea2000c2e1d00 */
[----:B------:R-:W-:Y:S02]  /*1990*/  CS2R R12, SRZ ;  /* 0x00000000000c7805 */ /* 0x000fe4000001ff00 */
[----:B------:R-:W-:Y:S02]  /*19a0*/  CS2R R14, SRZ ;  /* 0x00000000000e7805 */ /* 0x000fe4000001ff00 */
[----:B------:R-:W-:-:S04]  /*19b0*/  LOP3.LUT R30, R0, 0x30, RZ, 0xfc, !PT ;  /* 0x00000030001e7812 */ /* 0x000fc800078efcff */
[----:B------:R-:W-:Y:S01]  /*19c0*/  ISETP.LT.AND P0, PT, R30, R9, !P0 ;  /* 0x000000091e00720c */ /* 0x000fe20004701270 */
[----:B------:R-:W5:Y:S01]  /*19d0*/  @P1 LDG.E.EL.128 R12, desc[UR18][R18.64] ;  /* 0x00000012120c1981 */ /* 0x000f62000c2e1d00 */
[----:B---3--:R-:W-:Y:S02]  /*19e0*/  CS2R R8, SRZ ;  /* 0x0000000000087805 */ /* 0x008fe4000001ff00 */
[----:B------:R-:W-:-:S09]  /*19f0*/  CS2R R10, SRZ ;  /* 0x00000000000a7805 */ /* 0x000fd2000001ff00 */
[----:B------:R1:W3:Y:S01]  /*1a00*/  @P0 LDG.E.EL.128 R8, desc[UR18][R18.64] ;  /* 0x0000001212080981 */ /* 0x0002e2000c2e1d00 */
[----:B------:R-:W-:Y:S01]  /*1a10*/  SHF.R.U32.HI R17, RZ, 0x3, R17 ;  /* 0x00000003ff117819 */ /* 0x000fe20000011611 */
[----:B------:R-:W-:Y:S01]  /*1a20*/  IMAD.SHL.U32 R16, R16, 0x4, RZ ;  /* 0x0000000410107824 */ /* 0x000fe200078e00ff */
[----:B------:R-:W-:Y:S01]  /*1a30*/  LOP3.LUT R2, R2, 0x38, RZ, 0xc0, !PT ;  /* 0x0000003802027812 */ /* 0x000fe200078ec0ff */
[--C-:B------:R-:W-:Y:S01]  /*1a40*/  IMAD R40, R40, 0x40, R3.reuse ;  /* 0x0000004028287824 */ /* 0x100fe200078e0203 */
[----:B------:R-:W-:Y:S01]  /*1a50*/  SGXT.U32 R17, R17, 0x2 ;  /* 0x000000021111781a */ /* 0x000fe20000000000 */
[----:B------:R-:W-:-:S03]  /*1a60*/  IMAD R0, R0, 0x40, R3 ;  /* 0x0000004000007824 */ /* 0x000fc600078e0203 */
[----:B------:R-:W-:-:S05]  /*1a70*/  LOP3.LUT R17, R16, R17, RZ, 0xfc, !PT ;  /* 0x0000001110117212 */ /* 0x000fca00078efcff */
[----:B------:R-:W-:-:S05]  /*1a80*/  IMAD R2, R17, 0x48, R2 ;  /* 0x0000004811027824 */ /* 0x000fca00078e0202 */
[----:B------:R-:W-:Y:S01]  /*1a90*/  LEA R41, R2, UR6, 0x2 ;  /* 0x0000000602297c11 */ /* 0x000fe2000f8e10ff */
[--C-:B------:R-:W-:Y:S02]  /*1aa0*/  IMAD R2, R28, 0x40, R3.reuse ;  /* 0x000000401c027824 */ /* 0x100fe400078e0203 */
[----:B------:R-:W-:Y:S02]  /*1ab0*/  IMAD R3, R30, 0x40, R3 ;  /* 0x000000401e037824 */ /* 0x000fe400078e0203 */
[----:B------:R-:W4:Y:S04]  /*1ac0*/  LDS.128 R32, [R41] ;  /* 0x0000000029207984 */ /* 0x000f280000000c00 */
[----:B------:R-:W2:Y:S04]  /*1ad0*/  LDS.128 R36, [R41+0x10] ;  /* 0x0000100029247984 */ /* 0x000ea80000000c00 */
[----:B------:R-:W2:Y:S04]  /*1ae0*/  LDS.128 R24, [R41+0x1200] ;  /* 0x0012000029187984 */ /* 0x000ea80000000c00 */
[----:B-1----:R-:W1:Y:S04]  /*1af0*/  LDS.128 R16, [R41+0x1210] ;  /* 0x0012100029107984 */ /* 0x002e680000000c00 */
[----:B------:R-:W1:Y:S01]  /*1b00*/  LDS.128 R28, [R41+0x2400] ;  /* 0x00240000291c7984 */ /* 0x000e620000000c00 */
[C---:B----4-:R-:W-:Y:S01]  /*1b10*/  PRMT R42, R4.reuse, 0x7632, R42 ;  /* 0x00007632042a7816 */ /* 0x050fe2000000002a */
[----:B------:R-:W-:Y:S01]  /*1b20*/  IMAD.U32 R43, R4, 0x10000, RZ ;  /* 0x00010000042b7824 */ /* 0x000fe200078e00ff */
[C---:B------:R-:W-:Y:S01]  /*1b30*/  PRMT R4, R5.reuse, 0x7632, R4 ;  /* 0x0000763205047816 */ /* 0x040fe20000000004 */
[----:B------:R-:W-:Y:S01]  /*1b40*/  IMAD.U32 R45, R5, 0x10000, RZ ;  /* 0x00010000052d7824 */ /* 0x000fe200078e00ff */
[C---:B------:R-:W-:Y:S01]  /*1b50*/  PRMT R5, R6.reuse, 0x7632, R5 ;  /* 0x0000763206057816 */ /* 0x040fe20000000005 */
[----:B------:R-:W-:Y:S01]  /*1b60*/  IMAD.U32 R47, R6, 0x10000, RZ ;  /* 0x00010000062f7824 */ /* 0x000fe200078e00ff */
[----:B------:R-:W-:Y:S01]  /*1b70*/  PRMT R6, R7, 0x7632, R6 ;  /* 0x0000763207067816 */ /* 0x000fe20000000006 */
[----:B------:R-:W-:-:S02]  /*1b80*/  IMAD.U32 R42, R42, 0x10000, RZ ;  /* 0x000100002a2a7824 */ /* 0x000fc400078e00ff */
[----:B------:R-:W-:Y:S01]  /*1b90*/  FADD R32, R32, R43 ;  /* 0x0000002b20207221 */ /* 0x000fe20000000000 */
[----:B------:R-:W-:Y:S02]  /*1ba0*/  IMAD.U32 R7, R7, 0x10000, RZ ;  /* 0x0001000007077824 */ /* 0x000fe400078e00ff */
[----:B------:R-:W-:Y:S01]  /*1bb0*/  FADD R34, R34, R45 ;  /* 0x0000002d22227221 */ /* 0x000fe20000000000 */
[----:B------:R-:W-:Y:S02]  /*1bc0*/  IMAD.U32 R4, R4, 0x10000, RZ ;  /* 0x0001000004047824 */ /* 0x000fe400078e00ff */
[----:B------:R-:W-:Y:S01]  /*1bd0*/  FADD R33, R33, R42 ;  /* 0x0000002a21217221 */ /* 0x000fe20000000000 */
[----:B------:R-:W-:Y:S02]  /*1be0*/  IMAD.U32 R6, R6, 0x10000, RZ ;  /* 0x0001000006067824 */ /* 0x000fe400078e00ff */
[----:B--2---:R-:W-:Y:S01]  /*1bf0*/  FADD R38, R38, R7 ;  /* 0x0000000726267221 */ /* 0x004fe20000000000 */
[----:B------:R-:W-:-:S02]  /*1c00*/  IMAD.U32 R42, R5, 0x10000, RZ ;  /* 0x00010000052a7824 */ /* 0x000fc400078e00ff */
[----:B------:R-:W-:Y:S01]  /*1c10*/  FADD R35, R35, R4 ;  /* 0x0000000423237221 */ /* 0x000fe20000000000 */
[----:B------:R-:W-:Y:S01]  /*1c20*/  FADD R39, R39, R6 ;  /* 0x0000000627277221 */ /* 0x000fe20000000000 */
[C---:B------:R-:W-:Y:S01]  /*1c30*/  IMAD.U32 R43, R20.reuse, 0x10000, RZ ;  /* 0x00010000142b7824 */ /* 0x040fe200078e00ff */
[----:B------:R-:W2:Y:S01]  /*1c40*/  LDS.128 R4, [R41+0x2410] ;  /* 0x0024100029047984 */ /* 0x000ea20000000c00 */
[--C-:B------:R-:W-:Y:S01]  /*1c50*/  FADD R37, R37, R42.reuse ;  /* 0x0000002a25257221 */ /* 0x100fe20000000000 */
[----:B------:R-:W-:Y:S01]  /*1c60*/  PRMT R42, R20, 0x7632, R42 ;  /* 0x00007632142a7816 */ /* 0x000fe2000000002a */
[C---:B------:R-:W-:Y:S01]  /*1c70*/  IMAD.U32 R45, R21.reuse, 0x10000, RZ ;  /* 0x00010000152d7824 */ /* 0x040fe200078e00ff */
[----:B------:R-:W-:Y:S01]  /*1c80*/  PRMT R20, R21, 0x7632, R20 ;  /* 0x0000763215147816 */ /* 0x000fe20000000014 */
[----:B------:R-:W-:Y:S01]  /*1c90*/  FADD R36, R36, R47 ;  /* 0x0000002f24247221 */ /* 0x000fe20000000000 */
[----:B------:R-:W-:Y:S01]  /*1ca0*/  PRMT R21, R22, 0x7632, R21 ;  /* 0x0000763216157816 */ /* 0x000fe20000000015 */
[----:B------:R-:W-:Y:S01]  /*1cb0*/  FADD R43, R24, R43 ;  /* 0x0000002b182b7221 */ /* 0x000fe20000000000 */
[----:B------:R-:W-:Y:S01]  /*1cc0*/  IMAD.U32 R47, R22, 0x10000, RZ ;  /* 0x00010000162f7824 */ /* 0x000fe200078e00ff */
[----:B------:R-:W-:Y:S01]  /*1cd0*/  PRMT R46, R23, 0x7632, R46 ;  /* 0x00007632172e7816 */ /* 0x000fe2000000002e */
[----:B------:R-:W-:-:S02]  /*1ce0*/  IMAD.U32 R20, R20, 0x10000, RZ ;  /* 0x0001000014147824 */ /* 0x000fc400078e00ff */
[----:B------:R-:W-:Y:S02]  /*1cf0*/  IMAD.U32 R24, R21, 0x10000, RZ ;  /* 0x0001000015187824 */ /* 0x000fe400078e00ff */
[----:B-1----:R-:W-:Y:S01]  /*1d00*/  FADD R16, R16, R47 ;  /* 0x0000002f10107221 */ /* 0x002fe20000000000 */
[----:B------:R-:W-:Y:S02]  /*1d10*/  IMAD.U32 R44, R42, 0x10000, RZ ;  /* 0x000100002a2c7824 */ /* 0x000fe400078e00ff */
[----:B------:R-:W-:Y:S01]  /*1d20*/  FADD R42, R26, R45 ;  /* 0x0000002d1a2a7221 */ /* 0x000fe20000000000 */
[----:B------:R-:W-:Y:S02]  /*1d30*/  IMAD.U32 R49, R23, 0x10000, RZ ;  /* 0x0001000017317824 */ /* 0x000fe400078e00ff */
[----:B------:R-:W-:Y:S01]  /*1d40*/  FADD R45, R27, R20 ;  /* 0x000000141b2d7221 */ /* 0x000fe20000000000 */
[----:B------:R-:W-:Y:S01]  /*1d50*/  FADD R44, R25, R44 ;  /* 0x0000002c192c7221 */ /* 0x000fe20000000000 */
[----:B------:R-:W-:Y:S01]  /*1d60*/  FADD R17, R17, R24 ;  /* 0x0000001811117221 */ /* 0x000fe20000000000 */
[----:B-----5:R-:W-:Y:S01]  /*1d70*/  IMAD.U32 R47, R12, 0x10000, RZ ;  /* 0x000100000c2f7824 */ /* 0x020fe200078e00ff */
[----:B------:R-:W1:Y:S01]  /*1d80*/  LDS.128 R20, [R41+0x3600] ;  /* 0x0036000029147984 */ /* 0x000e620000000c00 */
[----:B------:R-:W-:Y:S01]  /*1d90*/  IMAD.U32 R46, R46, 0x10000, RZ ;  /* 0x000100002e2e7824 */ /* 0x000fe200078e00ff */
[----:B------:R-:W-:Y:S01]  /*1da0*/  PRMT R12, R12, 0x7632, R12 ;  /* 0x000076320c0c7816 */ /* 0x000fe2000000000c */
[----:B------:R-:W-:Y:S01]  /*1db0*/  FADD R18, R18, R49 ;  /* 0x0000003112127221 */ /* 0x000fe20000000000 */
[----:B------:R4:W5:Y:S01]  /*1dc0*/  LDS.128 R24, [R41+0x3610] ;  /* 0x0036100029187984 */ /* 0x0009620000000c00 */
[--C-:B------:R-:W-:Y:S01]  /*1dd0*/  FADD R19, R19, R46.reuse ;  /* 0x0000002e13137221 */ /* 0x100fe20000000000 */
[----:B------:R-:W-:Y:S01]  /*1de0*/  PRMT R46, R14, 0x7632, R46 ;  /* 0x000076320e2e7816 */ /* 0x000fe2000000002e */
[----:B------:R-:W-:Y:S01]  /*1df0*/  IMAD.U32 R48, R12, 0x10000, RZ ;  /* 0x000100000c307824 */ /* 0x000fe200078e00ff */
[----:B------:R-:W-:Y:S01]  /*1e00*/  PRMT R12, R15, 0x7632, R12 ;  /* 0x000076320f0c7816 */ /* 0x000fe2000000000c */
[C---:B------:R-:W-:Y:S01]  /*1e10*/  IMAD.U32 R49, R13.reuse, 0x10000, RZ ;  /* 0x000100000d317824 */ /* 0x040fe200078e00ff */
[----:B------:R-:W-:Y:S01]  /*1e20*/  PRMT R13, R13, 0x7632, R13 ;  /* 0x000076320d0d7816 */ /* 0x000fe2000000000d */
[----:B------:R-:W-:Y:S01]  /*1e30*/  FADD R29, R29, R48 ;  /* 0x000000301d1d7221 */ /* 0x000fe20000000000 */
[----:B------:R-:W-:-:S02]  /*1e40*/  IMAD.U32 R48, R46, 0x10000, RZ ;  /* 0x000100002e307824 */ /* 0x000fc400078e00ff */
[----:B------:R-:W-:Y:S01]  /*1e50*/  FADD R28, R28, R47 ;  /* 0x0000002f1c1c7221 */ /* 0x000fe20000000000 */
[----:B----4-:R-:W-:Y:S02]  /*1e60*/  IMAD.U32 R41, R14, 0x10000, RZ ;  /* 0x000100000e297824 */ /* 0x010fe400078e00ff */
[----:B------:R-:W-:Y:S01]  /*1e70*/  FADD R30, R30, R49 ;  /* 0x000000311e1e7221 */ /* 0x000fe20000000000 */
[----:B------:R-:W-:Y:S02]  /*1e80*/  IMAD.U32 R12, R12, 0x10000, RZ ;  /* 0x000100000c0c7824 */ /* 0x000fe400078e00ff */
[----:B------:R-:W-:Y:S02]  /*1e90*/  IMAD.U32 R14, R13, 0x10000, RZ ;  /* 0x000100000d0e7824 */ /* 0x000fe400078e00ff */
[----:B--2---:R-:W-:Y:S01]  /*1ea0*/  FADD R47, R5, R48 ;  /* 0x00000030052f7221 */ /* 0x004fe20000000000 */
[----:B------:R-:W-:Y:S01]  /*1eb0*/  FADD R46, R4, R41 ;  /* 0x00000029042e7221 */ /* 0x000fe20000000000 */
[----:B------:R-:W-:Y:S01]  /*1ec0*/  FADD R48, R7, R12 ;  /* 0x0000000c07307221 */ /* 0x000fe20000000000 */
[C---:B---3--:R-:W-:Y:S01]  /*1ed0*/  PRMT R4, R8.reuse, 0x7632, R4 ;  /* 0x0000763208047816 */ /* 0x048fe20000000004 */
[----:B------:R-:W-:Y:S01]  /*1ee0*/  IMAD.U32 R7, R8, 0x10000, RZ ;  /* 0x0001000008077824 */ /* 0x000fe200078e00ff */
[C---:B------:R-:W-:Y:S01]  /*1ef0*/  PRMT R5, R9.reuse, 0x7632, R5 ;  /* 0x0000763209057816 */ /* 0x040fe20000000005 */
[----:B------:R-:W-:-:S02]  /*1f00*/  IMAD.U32 R13, R9, 0x10000, RZ ;  /* 0x00010000090d7824 */ /* 0x000fc400078e00ff */
[----:B------:R-:W-:Y:S01]  /*1f10*/  FADD R31, R31, R14 ;  /* 0x0000000e1f1f7221 */ /* 0x000fe20000000000 */
[----:B------:R-:W2:Y:S01]  /*1f20*/  LDC.64 R8, c[0x0][0x228] ;  /* 0x00008a00ff087b82 */ /* 0x000ea20000000a00 */
[----:B------:R-:W-:Y:S01]  /*1f30*/  IMAD.U32 R15, R15, 0x10000, RZ ;  /* 0x000100000f0f7824 */ /* 0x000fe200078e00ff */
[----:B------:R-:W-:Y:S01]  /*1f40*/  F2FP.BF16.F32.PACK_AB R14, R17, R16 ;  /* 0x00000010110e723e */ /* 0x000fe200000010ff */
[----:B------:R-:W-:Y:S01]  /*1f50*/  IMAD.U32 R4, R4, 0x10000, RZ ;  /* 0x0001000004047824 */ /* 0x000fe200078e00ff */
[----:B------:R-:W-:Y:S01]  /*1f60*/  F2FP.BF16.F32.PACK_AB R17, R31, R30 ;  /* 0x0000001e1f11723e */ /* 0x000fe200000010ff */
[----:B------:R-:W-:Y:S01]  /*1f70*/  FADD R41, R6, R15 ;  /* 0x0000000f06297221 */ /* 0x000fe20000000000 */
[C---:B------:R-:W-:Y:S01]  /*1f80*/  PRMT R6, R10.reuse, 0x7632, R6 ;  /* 0x000076320a067816 */ /* 0x040fe20000000006 */
[----:B------:R-:W-:Y:S01]  /*1f90*/  IMAD.U32 R15, R10, 0x10000, RZ ;  /* 0x000100000a0f7824 */ /* 0x000fe200078e00ff */
[C---:B------:R-:W-:Y:S01]  /*1fa0*/  PRMT R10, R11.reuse, 0x7632, R10 ;  /* 0x000076320b0a7816 */ /* 0x040fe2000000000a */
[----:B------:R-:W-:Y:S01]  /*1fb0*/  IMAD.U32 R11, R11, 0x10000, RZ ;  /* 0x000100000b0b7824 */ /* 0x000fe200078e00ff */
[----:B------:R-:W-:Y:S01]  /*1fc0*/  F2FP.BF16.F32.PACK_AB R16, R29, R28 ;  /* 0x0000001c1d10723e */ /* 0x000fe200000010ff */
[----:B------:R-:W-:-:S02]  /*1fd0*/  IMAD.U32 R6, R6, 0x10000, RZ ;  /* 0x0001000006067824 */ /* 0x000fc400078e00ff */
[----:B------:R-:W-:Y:S02]  /*1fe0*/  IMAD.U32 R12, R5, 0x10000, RZ ;  /* 0x00010000050c7824 */ /* 0x000fe400078e00ff */
[----:B-1----:R-:W-:Y:S01]  /*1ff0*/  FADD R20, R20, R7 ;  /* 0x0000000714147221 */ /* 0x002fe20000000000 */
[----:B------:R-:W-:Y:S01]  /*2000*/  FADD R21, R21, R4 ;  /* 0x0000000415157221 */ /* 0x000fe20000000000 */
[----:B------:R-:W-:Y:S02]  /*2010*/  IMAD.U32 R30, R10, 0x10000, RZ ;  /* 0x000100000a1e7824 */ /* 0x000fe400078e00ff */
[----:B-----5:R-:W-:Y:S01]  /*2020*/  FADD R24, R24, R15 ;  /* 0x0000000f18187221 */ /* 0x020fe20000000000 */
[----:B------:R-:W-:Y:S01]  /*2030*/  FADD R26, R26, R11 ;  /* 0x0000000b1a1a7221 */ /* 0x000fe20000000000 */
[----:B------:R-:W-:Y:S01]  /*2040*/  FADD R25, R25, R6 ;  /* 0x0000000619197221 */ /* 0x000fe20000000000 */
[----:B------:R-:W-:Y:S01]  /*2050*/  FADD R22, R22, R13 ;  /* 0x0000000d16167221 */ /* 0x000fe20000000000 */
[----:B------:R-:W-:Y:S01]  /*2060*/  FADD R23, R23, R12 ;  /* 0x0000000c17177221 */ /* 0x000fe20000000000 */
[----:B------:R-:W-:Y:S01]  /*2070*/  F2FP.BF16.F32.PACK_AB R4, R33, R32 ;  /* 0x000000202104723e */ /* 0x000fe200000010ff */
[----:B------:R-:W-:Y:S01]  /*2080*/  FADD R27, R27, R30 ;  /* 0x0000001e1b1b7221 */ /* 0x000fe20000000000 */
[----:B------:R-:W-:Y:S01]  /*2090*/  F2FP.BF16.F32.PACK_AB R5, R35, R34 ;  /* 0x000000222305723e */ /* 0x000fe200000010ff */
[----:B--2---:R-:W-:Y:S01]  /*20a0*/  IMAD.WIDE R10, R0, 0x2, R8 ;  /* 0x00000002000a7825 */ /* 0x004fe200078e0208 */
[----:B------:R-:W-:-:S02]  /*20b0*/  F2FP.BF16.F32.PACK_AB R6, R37, R36 ;  /* 0x000000242506723e */ /* 0x000fc400000010ff */
[----:B------:R-:W-:Y:S01]  /*20c0*/  F2FP.BF16.F32.PACK_AB R7, R39, R38 ;  /* 0x000000262707723e */ /* 0x000fe200000010ff */
[--C-:B------:R-:W-:Y:S01]  /*20d0*/  IMAD.WIDE R28, R2, 0x2, R8.reuse ;  /* 0x00000002021c7825 */ /* 0x100fe200078e0208 */
[----:B------:R-:W-:Y:S02]  /*20e0*/  F2FP.BF16.F32.PACK_AB R15, R19, R18 ;  /* 0x00000012130f723e */ /* 0x000fe400000010ff */
[----:B------:R-:W-:Y:S01]  /*20f0*/  F2FP.BF16.F32.PACK_AB R12, R44, R43 ;  /* 0x0000002b2c0c723e */ /* 0x000fe200000010ff */
[----:B------:R1:W-:Y:S01]  /*2100*/  @P3 STG.E.128 desc[UR18][R10.64], R4 ;  /* 0x000000040a003986 */ /* 0x0003e2000c101d12 */
[----:B------:R-:W-:Y:S02]  /*2110*/  F2FP.BF16.F32.PACK_AB R13, R45, R42 ;  /* 0x0000002a2d0d723e */ /* 0x000fe400000010ff */
[----:B------:R-:W-:Y:S01]  /*2120*/  F2FP.BF16.F32.PACK_AB R19, R48, R41 ;  /* 0x000000293013723e */ /* 0x000fe200000010ff */
[--C-:B------:R-:W-:Y:S01]  /*2130*/  IMAD.WIDE R40, R40, 0x2, R8.reuse ;  /* 0x0000000228287825 */ /* 0x100fe200078e0208 */
[----:B------:R-:W-:Y:S01]  /*2140*/  F2FP.BF16.F32.PACK_AB R18, R47, R46 ;  /* 0x0000002e2f12723e */ /* 0x000fe200000010ff */
[----:B------:R1:W-:Y:S01]  /*2150*/  @P2 STG.E.128 desc[UR18][R28.64], R12 ;  /* 0x0000000c1c002986 */ /* 0x0003e2000c101d12 */
[----:B------:R-:W-:Y:S01]  /*2160*/  F2FP.BF16.F32.PACK_AB R20, R21, R20 ;  /* 0x000000141514723e */ /* 0x000fe200000010ff */
[----:B------:R-:W-:Y:S01]  /*2170*/  IMAD.WIDE R8, R3, 0x2, R8 ;  /* 0x0000000203087825 */ /* 0x000fe200078e0208 */
[----:B------:R-:W-:Y:S01]  /*2180*/  F2FP.BF16.F32.PACK_AB R21, R23, R22 ;  /* 0x000000161715723e */ /* 0x000fe200000010ff */
[----:B------:R1:W-:Y:S01]  /*2190*/  @P1 STG.E.128 desc[UR18][R40.64], R16 ;  /* 0x0000001028001986 */ /* 0x0003e2000c101d12 */
[----:B------:R-:W-:-:S02]  /*21a0*/  F2FP.BF16.F32.PACK_AB R22, R25, R24 ;  /* 0x000000181916723e */ /* 0x000fc400000010ff */
[----:B------:R-:W-:Y:S01]  /*21b0*/  F2FP.BF16.F32.PACK_AB R23, R27, R26 ;  /* 0x0000001a1b17723e */ /* 0x000fe200000010ff */
[----:B------:R-:W-:Y:S06]  /*21c0*/  @!P0 EXIT ;  /* 0x000000000000894d */ /* 0x000fec0003800000 */
[----:B------:R-:W-:Y:S01]  /*21d0*/  STG.E.128 desc[UR18][R8.64], R20 ;  /* 0x0000001408007986 */ /* 0x000fe2000c101d12 */
[----:B------:R-:W-:Y:S05]  /*21e0*/  EXIT ;  /* 0x000000000000794d */ /* 0x000fea0003800000 */
.L_x_1:
[----:B------:R-:W-:-:S00]  /*21f0*/  BRA `(.L_x_1) ;  /* 0xfffffffc00fc7947 */ /* 0x000fc0000383ffff */
[----:B------:R-:W-:-:S00]  /*2200*/  NOP ;  /* 0x0000000000007918 */ /* 0x000fc00000000000 */
[----:B------:R-:W-:-:S00]  /*2210*/  NOP ;  /* 0x0000000000007918 */ /* 0x000fc00000000000 */
[----:B------:R-:W-:-:S00]  /*2220*/  NOP ;  /* 0x0000000000007918 */ /* 0x000fc00000000000 */
[----:B------:R-:W-:-:S00]  /*2230*/  NOP ;  /* 0x0000000000007918 */ /* 0x000fc00000000000 */
[----:B------:R-:W-:-:S00]  /*2240*/  NOP ;  /* 0x0000000000007918 */ /* 0x000fc00000000000 */
[----:B------:R-:W-:-:S00]  /*2250*/  NOP ;  /* 0x0000000000007918 */ /* 0x000fc00000000000 */
[----:B------:R-:W-:-:S00]  /*2260*/  NOP ;  /* 0x0000000000007918 */ /* 0x000fc00000000000 */
[----:B------:R-:W-:-:S00]  /*2270*/  NOP ;  /* 0x0000000000007918 */ /* 0x000fc00000000000 */
.L_x_2:


//--------------------- .nv.shared.triton_mm      --------------------------
	.section	.nv.shared.triton_mm,"aw",@nobits
	.sectionflags	@""
	.align	16
	.zero		1024


//--------------------- .nv.constant0.triton_mm   --------------------------
	.section	.nv.constant0.triton_mm,"a",@progbits
	.sectionflags	@""
	.align	4
.nv.constant0.triton_mm:
	.zero		564
